//
// Generated by NVIDIA NVVM Compiler
//
// Compiler Build ID: CL-36424714
// Cuda compilation tools, release 13.0, V13.0.88
// Based on NVVM 20.0.0
//

.version 9.0
.target sm_100
.address_size 64

	// .globl	_Z7nekbonePdPKdS1_S1_if
// _ZZ7nekbonePdPKdS1_S1_ifE2ur has been demoted
// _ZZ7nekbonePdPKdS1_S1_ifE2us has been demoted
// _ZZ7nekbonePdPKdS1_S1_ifE2ut has been demoted
// _ZZ7nekbonePdPKdS1_S1_ifE2ul has been demoted
// _ZZ7nekbonePdPKdS1_S1_ifE3d_s has been demoted

.visible .entry _Z7nekbonePdPKdS1_S1_if(
	.param .u64 .ptr .align 1 _Z7nekbonePdPKdS1_S1_if_param_0,
	.param .u64 .ptr .align 1 _Z7nekbonePdPKdS1_S1_if_param_1,
	.param .u64 .ptr .align 1 _Z7nekbonePdPKdS1_S1_if_param_2,
	.param .u64 .ptr .align 1 _Z7nekbonePdPKdS1_S1_if_param_3,
	.param .u32 _Z7nekbonePdPKdS1_S1_if_param_4,
	.param .f32 _Z7nekbonePdPKdS1_S1_if_param_5
)
{
	.reg .pred 	%p<27>;
	.reg .b32 	%r<386>;
	.reg .b32 	%f<10>;
	.reg .b64 	%rd<26>;
	.reg .b64 	%fd<384>;
	// demoted variable
	.shared .align 8 .b8 _ZZ7nekbonePdPKdS1_S1_ifE2ur[8192];
	// demoted variable
	.shared .align 8 .b8 _ZZ7nekbonePdPKdS1_S1_ifE2us[8192];
	// demoted variable
	.shared .align 8 .b8 _ZZ7nekbonePdPKdS1_S1_ifE2ut[8192];
	// demoted variable
	.shared .align 8 .b8 _ZZ7nekbonePdPKdS1_S1_ifE2ul[8192];
	// demoted variable
	.shared .align 8 .b8 _ZZ7nekbonePdPKdS1_S1_ifE3d_s[1024];
	ld.param.u64 	%rd6, [_Z7nekbonePdPKdS1_S1_if_param_0];
	ld.param.u64 	%rd3, [_Z7nekbonePdPKdS1_S1_if_param_1];
	ld.param.u64 	%rd5, [_Z7nekbonePdPKdS1_S1_if_param_3];
	ld.param.u32 	%r75, [_Z7nekbonePdPKdS1_S1_if_param_4];
	ld.param.f32 	%f1, [_Z7nekbonePdPKdS1_S1_if_param_5];
	cvta.to.global.u64 	%rd1, %rd6;
	mul.lo.s32 	%r1, %r75, %r75;
	mul.lo.s32 	%r2, %r1, %r75;
	mov.u32 	%r76, %ctaid.x;
	mul.lo.s32 	%r3, %r2, %r76;
	mov.u32 	%r374, %tid.x;
	setp.ge.s32 	%p1, %r374, %r2;
	@%p1 bra 	$L__BB0_3;
	mov.u32 	%r5, %ntid.x;
	cvta.to.global.u64 	%rd2, %rd3;
	mov.u32 	%r368, %r374;
$L__BB0_2:
	add.s32 	%r77, %r368, %r3;
	mul.wide.s32 	%rd7, %r77, 8;
	add.s64 	%rd8, %rd2, %rd7;
	ld.global.f64 	%fd55, [%rd8];
	shl.b32 	%r78, %r368, 3;
	mov.u32 	%r79, _ZZ7nekbonePdPKdS1_S1_ifE2ul;
	add.s32 	%r80, %r79, %r78;
	st.shared.f64 	[%r80], %fd55;
	add.s32 	%r368, %r368, %r5;
	setp.lt.s32 	%p2, %r368, %r2;
	@%p2 bra 	$L__BB0_2;
$L__BB0_3:
	setp.gt.u32 	%p3, %r374, 127;
	@%p3 bra 	$L__BB0_5;
	cvta.to.global.u64 	%rd9, %rd5;
	mul.wide.u32 	%rd10, %r374, 8;
	add.s64 	%rd11, %rd9, %rd10;
	ld.global.f64 	%fd56, [%rd11];
	shl.b32 	%r81, %r374, 3;
	mov.u32 	%r82, _ZZ7nekbonePdPKdS1_S1_ifE3d_s;
	add.s32 	%r83, %r82, %r81;
	st.shared.f64 	[%r83], %fd56;
$L__BB0_5:
	setp.ge.s32 	%p4, %r374, %r2;
	bar.sync 	0;
	@%p4 bra 	$L__BB0_20;
	and.b32  	%r8, %r75, 7;
	mul.wide.s32 	%rd19, %r2, 8;
	mov.u32 	%r369, %r374;
$L__BB0_7:
	ld.param.u64 	%rd25, [_Z7nekbonePdPKdS1_S1_if_param_2];
	setp.lt.s32 	%p5, %r75, 1;
	mad.lo.s32 	%r84, %r3, 6, %r369;
	mul.wide.s32 	%rd18, %r84, 8;
	add.s64 	%rd12, %rd25, %rd18;
	// begin inline asm
	ld.global.nc.f64 %fd57, [%rd12];
	// end inline asm
	add.s64 	%rd13, %rd12, %rd19;
	// begin inline asm
	ld.global.nc.f64 %fd58, [%rd13];
	// end inline asm
	add.s64 	%rd14, %rd13, %rd19;
	// begin inline asm
	ld.global.nc.f64 %fd59, [%rd14];
	// end inline asm
	add.s64 	%rd15, %rd14, %rd19;
	// begin inline asm
	ld.global.nc.f64 %fd60, [%rd15];
	// end inline asm
	add.s64 	%rd16, %rd15, %rd19;
	// begin inline asm
	ld.global.nc.f64 %fd61, [%rd16];
	// end inline asm
	add.s64 	%rd17, %rd16, %rd19;
	// begin inline asm
	ld.global.nc.f64 %fd62, [%rd17];
	// end inline asm
	cvt.rn.f32.s32 	%f2, %r369;
	mul.f32 	%f3, %f1, %f2;
	cvt.rzi.s32.f32 	%r85, %f3;
	mul.lo.s32 	%r10, %r85, %r75;
	sub.s32 	%r11, %r369, %r10;
	cvt.rn.f32.s32 	%f4, %r85;
	mul.f32 	%f5, %f1, %f4;
	cvt.rzi.s32.f32 	%r12, %f5;
	mul.lo.s32 	%r13, %r12, %r75;
	sub.s32 	%r14, %r85, %r13;
	mov.f64 	%fd373, 0d0000000000000000;
	mov.f64 	%fd374, %fd373;
	mov.f64 	%fd375, %fd373;
	@%p5 bra 	$L__BB0_19;
	add.s32 	%r87, %r75, -1;
	setp.lt.u32 	%p6, %r87, 7;
	mov.f64 	%fd375, 0d0000000000000000;
	mov.b32 	%r372, 0;
	mov.f64 	%fd374, %fd375;
	mov.f64 	%fd373, %fd375;
	@%p6 bra 	$L__BB0_11;
	mov.f64 	%fd375, 0d0000000000000000;
	mov.b32 	%r370, 0;
$L__BB0_10:
	.pragma "nounroll";
	mul.lo.s32 	%r89, %r370, %r75;
	add.s32 	%r90, %r89, %r11;
	shl.b32 	%r91, %r90, 3;
	mov.u32 	%r92, _ZZ7nekbonePdPKdS1_S1_ifE3d_s;
	add.s32 	%r93, %r92, %r91;
	ld.shared.f64 	%fd67, [%r93];
	add.s32 	%r94, %r370, %r10;
	shl.b32 	%r95, %r94, 3;
	mov.u32 	%r96, _ZZ7nekbonePdPKdS1_S1_ifE2ul;
	add.s32 	%r97, %r96, %r95;
	ld.shared.f64 	%fd68, [%r97];
	fma.rn.f64 	%fd69, %fd67, %fd68, %fd373;
	add.s32 	%r98, %r89, %r14;
	shl.b32 	%r99, %r98, 3;
	add.s32 	%r100, %r92, %r99;
	ld.shared.f64 	%fd70, [%r100];
	add.s32 	%r101, %r370, %r13;
	mad.lo.s32 	%r102, %r101, %r75, %r11;
	shl.b32 	%r103, %r102, 3;
	add.s32 	%r104, %r96, %r103;
	ld.shared.f64 	%fd71, [%r104];
	fma.rn.f64 	%fd72, %fd70, %fd71, %fd374;
	add.s32 	%r105, %r89, %r12;
	shl.b32 	%r106, %r105, 3;
	add.s32 	%r107, %r92, %r106;
	ld.shared.f64 	%fd73, [%r107];
	mad.lo.s32 	%r108, %r98, %r75, %r11;
	shl.b32 	%r109, %r108, 3;
	add.s32 	%r110, %r96, %r109;
	ld.shared.f64 	%fd74, [%r110];
	fma.rn.f64 	%fd75, %fd73, %fd74, %fd375;
	shl.b32 	%r111, %r75, 3;
	add.s32 	%r112, %r93, %r111;
	ld.shared.f64 	%fd76, [%r112];
	ld.shared.f64 	%fd77, [%r97+8];
	fma.rn.f64 	%fd78, %fd76, %fd77, %fd69;
	add.s32 	%r113, %r100, %r111;
	ld.shared.f64 	%fd79, [%r113];
	add.s32 	%r114, %r104, %r111;
	ld.shared.f64 	%fd80, [%r114];
	fma.rn.f64 	%fd81, %fd79, %fd80, %fd72;
	add.s32 	%r115, %r107, %r111;
	ld.shared.f64 	%fd82, [%r115];
	shl.b32 	%r116, %r1, 3;
	add.s32 	%r117, %r110, %r116;
	ld.shared.f64 	%fd83, [%r117];
	fma.rn.f64 	%fd84, %fd82, %fd83, %fd75;
	add.s32 	%r118, %r112, %r111;
	ld.shared.f64 	%fd85, [%r118];
	ld.shared.f64 	%fd86, [%r97+16];
	fma.rn.f64 	%fd87, %fd85, %fd86, %fd78;
	add.s32 	%r119, %r113, %r111;
	ld.shared.f64 	%fd88, [%r119];
	add.s32 	%r120, %r114, %r111;
	ld.shared.f64 	%fd89, [%r120];
	fma.rn.f64 	%fd90, %fd88, %fd89, %fd81;
	add.s32 	%r121, %r115, %r111;
	ld.shared.f64 	%fd91, [%r121];
	add.s32 	%r122, %r117, %r116;
	ld.shared.f64 	%fd92, [%r122];
	fma.rn.f64 	%fd93, %fd91, %fd92, %fd84;
	add.s32 	%r123, %r118, %r111;
	ld.shared.f64 	%fd94, [%r123];
	ld.shared.f64 	%fd95, [%r97+24];
	fma.rn.f64 	%fd96, %fd94, %fd95, %fd87;
	add.s32 	%r124, %r119, %r111;
	ld.shared.f64 	%fd97, [%r124];
	add.s32 	%r125, %r120, %r111;
	ld.shared.f64 	%fd98, [%r125];
	fma.rn.f64 	%fd99, %fd97, %fd98, %fd90;
	add.s32 	%r126, %r121, %r111;
	ld.shared.f64 	%fd100, [%r126];
	add.s32 	%r127, %r122, %r116;
	ld.shared.f64 	%fd101, [%r127];
	fma.rn.f64 	%fd102, %fd100, %fd101, %fd93;
	add.s32 	%r128, %r123, %r111;
	ld.shared.f64 	%fd103, [%r128];
	ld.shared.f64 	%fd104, [%r97+32];
	fma.rn.f64 	%fd105, %fd103, %fd104, %fd96;
	add.s32 	%r129, %r124, %r111;
	ld.shared.f64 	%fd106, [%r129];
	add.s32 	%r130, %r125, %r111;
	ld.shared.f64 	%fd107, [%r130];
	fma.rn.f64 	%fd108, %fd106, %fd107, %fd99;
	add.s32 	%r131, %r126, %r111;
	ld.shared.f64 	%fd109, [%r131];
	add.s32 	%r132, %r127, %r116;
	ld.shared.f64 	%fd110, [%r132];
	fma.rn.f64 	%fd111, %fd109, %fd110, %fd102;
	add.s32 	%r133, %r128, %r111;
	ld.shared.f64 	%fd112, [%r133];
	ld.shared.f64 	%fd113, [%r97+40];
	fma.rn.f64 	%fd114, %fd112, %fd113, %fd105;
	add.s32 	%r134, %r129, %r111;
	ld.shared.f64 	%fd115, [%r134];
	add.s32 	%r135, %r130, %r111;
	ld.shared.f64 	%fd116, [%r135];
	fma.rn.f64 	%fd117, %fd115, %fd116, %fd108;
	add.s32 	%r136, %r131, %r111;
	ld.shared.f64 	%fd118, [%r136];
	add.s32 	%r137, %r132, %r116;
	ld.shared.f64 	%fd119, [%r137];
	fma.rn.f64 	%fd120, %fd118, %fd119, %fd111;
	add.s32 	%r138, %r133, %r111;
	ld.shared.f64 	%fd121, [%r138];
	ld.shared.f64 	%fd122, [%r97+48];
	fma.rn.f64 	%fd123, %fd121, %fd122, %fd114;
	add.s32 	%r139, %r134, %r111;
	ld.shared.f64 	%fd124, [%r139];
	add.s32 	%r140, %r135, %r111;
	ld.shared.f64 	%fd125, [%r140];
	fma.rn.f64 	%fd126, %fd124, %fd125, %fd117;
	add.s32 	%r141, %r136, %r111;
	ld.shared.f64 	%fd127, [%r141];
	add.s32 	%r142, %r137, %r116;
	ld.shared.f64 	%fd128, [%r142];
	fma.rn.f64 	%fd129, %fd127, %fd128, %fd120;
	add.s32 	%r143, %r138, %r111;
	ld.shared.f64 	%fd130, [%r143];
	ld.shared.f64 	%fd131, [%r97+56];
	fma.rn.f64 	%fd373, %fd130, %fd131, %fd123;
	add.s32 	%r144, %r139, %r111;
	ld.shared.f64 	%fd132, [%r144];
	add.s32 	%r145, %r140, %r111;
	ld.shared.f64 	%fd133, [%r145];
	fma.rn.f64 	%fd374, %fd132, %fd133, %fd126;
	add.s32 	%r146, %r141, %r111;
	ld.shared.f64 	%fd134, [%r146];
	add.s32 	%r147, %r142, %r116;
	ld.shared.f64 	%fd135, [%r147];
	fma.rn.f64 	%fd375, %fd134, %fd135, %fd129;
	add.s32 	%r370, %r370, 8;
	and.b32  	%r372, %r75, 2147483640;
	setp.ne.s32 	%p7, %r370, %r372;
	@%p7 bra 	$L__BB0_10;
$L__BB0_11:
	setp.eq.s32 	%p8, %r8, 0;
	@%p8 bra 	$L__BB0_19;
	add.s32 	%r148, %r8, -1;
	setp.lt.u32 	%p9, %r148, 3;
	@%p9 bra 	$L__BB0_14;
	mul.lo.s32 	%r149, %r372, %r75;
	add.s32 	%r150, %r149, %r11;
	shl.b32 	%r151, %r150, 3;
	mov.u32 	%r152, _ZZ7nekbonePdPKdS1_S1_ifE3d_s;
	add.s32 	%r153, %r152, %r151;
	ld.shared.f64 	%fd137, [%r153];
	add.s32 	%r154, %r372, %r10;
	shl.b32 	%r155, %r154, 3;
	mov.u32 	%r156, _ZZ7nekbonePdPKdS1_S1_ifE2ul;
	add.s32 	%r157, %r156, %r155;
	ld.shared.f64 	%fd138, [%r157];
	fma.rn.f64 	%fd139, %fd137, %fd138, %fd373;
	add.s32 	%r158, %r149, %r14;
	shl.b32 	%r159, %r158, 3;
	add.s32 	%r160, %r152, %r159;
	ld.shared.f64 	%fd140, [%r160];
	add.s32 	%r161, %r372, %r13;
	mad.lo.s32 	%r162, %r161, %r75, %r11;
	shl.b32 	%r163, %r162, 3;
	add.s32 	%r164, %r156, %r163;
	ld.shared.f64 	%fd141, [%r164];
	fma.rn.f64 	%fd142, %fd140, %fd141, %fd374;
	add.s32 	%r165, %r149, %r12;
	shl.b32 	%r166, %r165, 3;
	add.s32 	%r167, %r152, %r166;
	ld.shared.f64 	%fd143, [%r167];
	mad.lo.s32 	%r168, %r158, %r75, %r11;
	shl.b32 	%r169, %r168, 3;
	add.s32 	%r170, %r156, %r169;
	ld.shared.f64 	%fd144, [%r170];
	fma.rn.f64 	%fd145, %fd143, %fd144, %fd375;
	shl.b32 	%r171, %r75, 3;
	add.s32 	%r172, %r153, %r171;
	ld.shared.f64 	%fd146, [%r172];
	ld.shared.f64 	%fd147, [%r157+8];
	fma.rn.f64 	%fd148, %fd146, %fd147, %fd139;
	add.s32 	%r173, %r160, %r171;
	ld.shared.f64 	%fd149, [%r173];
	add.s32 	%r174, %r164, %r171;
	ld.shared.f64 	%fd150, [%r174];
	fma.rn.f64 	%fd151, %fd149, %fd150, %fd142;
	add.s32 	%r175, %r167, %r171;
	ld.shared.f64 	%fd152, [%r175];
	shl.b32 	%r176, %r1, 3;
	add.s32 	%r177, %r170, %r176;
	ld.shared.f64 	%fd153, [%r177];
	fma.rn.f64 	%fd154, %fd152, %fd153, %fd145;
	add.s32 	%r178, %r172, %r171;
	ld.shared.f64 	%fd155, [%r178];
	ld.shared.f64 	%fd156, [%r157+16];
	fma.rn.f64 	%fd157, %fd155, %fd156, %fd148;
	add.s32 	%r179, %r173, %r171;
	ld.shared.f64 	%fd158, [%r179];
	add.s32 	%r180, %r174, %r171;
	ld.shared.f64 	%fd159, [%r180];
	fma.rn.f64 	%fd160, %fd158, %fd159, %fd151;
	add.s32 	%r181, %r175, %r171;
	ld.shared.f64 	%fd161, [%r181];
	add.s32 	%r182, %r177, %r176;
	ld.shared.f64 	%fd162, [%r182];
	fma.rn.f64 	%fd163, %fd161, %fd162, %fd154;
	add.s32 	%r183, %r178, %r171;
	ld.shared.f64 	%fd164, [%r183];
	ld.shared.f64 	%fd165, [%r157+24];
	fma.rn.f64 	%fd373, %fd164, %fd165, %fd157;
	add.s32 	%r184, %r179, %r171;
	ld.shared.f64 	%fd166, [%r184];
	add.s32 	%r185, %r180, %r171;
	ld.shared.f64 	%fd167, [%r185];
	fma.rn.f64 	%fd374, %fd166, %fd167, %fd160;
	add.s32 	%r186, %r181, %r171;
	ld.shared.f64 	%fd168, [%r186];
	add.s32 	%r187, %r182, %r176;
	ld.shared.f64 	%fd169, [%r187];
	fma.rn.f64 	%fd375, %fd168, %fd169, %fd163;
	add.s32 	%r372, %r372, 4;
$L__BB0_14:
	and.b32  	%r188, %r75, 3;
	setp.eq.s32 	%p10, %r188, 0;
	@%p10 bra 	$L__BB0_19;
	setp.eq.s32 	%p11, %r188, 1;
	@%p11 bra 	$L__BB0_17;
	mul.lo.s32 	%r189, %r372, %r75;
	add.s32 	%r190, %r189, %r11;
	shl.b32 	%r191, %r190, 3;
	mov.u32 	%r192, _ZZ7nekbonePdPKdS1_S1_ifE3d_s;
	add.s32 	%r193, %r192, %r191;
	ld.shared.f64 	%fd171, [%r193];
	add.s32 	%r194, %r372, %r10;
	shl.b32 	%r195, %r194, 3;
	mov.u32 	%r196, _ZZ7nekbonePdPKdS1_S1_ifE2ul;
	add.s32 	%r197, %r196, %r195;
	ld.shared.f64 	%fd172, [%r197];
	fma.rn.f64 	%fd173, %fd171, %fd172, %fd373;
	add.s32 	%r198, %r189, %r14;
	shl.b32 	%r199, %r198, 3;
	add.s32 	%r200, %r192, %r199;
	ld.shared.f64 	%fd174, [%r200];
	add.s32 	%r201, %r372, %r13;
	mad.lo.s32 	%r202, %r201, %r75, %r11;
	shl.b32 	%r203, %r202, 3;
	add.s32 	%r204, %r196, %r203;
	ld.shared.f64 	%fd175, [%r204];
	fma.rn.f64 	%fd176, %fd174, %fd175, %fd374;
	add.s32 	%r205, %r189, %r12;
	shl.b32 	%r206, %r205, 3;
	add.s32 	%r207, %r192, %r206;
	ld.shared.f64 	%fd177, [%r207];
	mad.lo.s32 	%r208, %r198, %r75, %r11;
	shl.b32 	%r209, %r208, 3;
	add.s32 	%r210, %r196, %r209;
	ld.shared.f64 	%fd178, [%r210];
	fma.rn.f64 	%fd179, %fd177, %fd178, %fd375;
	shl.b32 	%r211, %r75, 3;
	add.s32 	%r212, %r193, %r211;
	ld.shared.f64 	%fd180, [%r212];
	ld.shared.f64 	%fd181, [%r197+8];
	fma.rn.f64 	%fd373, %fd180, %fd181, %fd173;
	add.s32 	%r213, %r200, %r211;
	ld.shared.f64 	%fd182, [%r213];
	add.s32 	%r214, %r204, %r211;
	ld.shared.f64 	%fd183, [%r214];
	fma.rn.f64 	%fd374, %fd182, %fd183, %fd176;
	add.s32 	%r215, %r207, %r211;
	ld.shared.f64 	%fd184, [%r215];
	shl.b32 	%r216, %r1, 3;
	add.s32 	%r217, %r210, %r216;
	ld.shared.f64 	%fd185, [%r217];
	fma.rn.f64 	%fd375, %fd184, %fd185, %fd179;
	add.s32 	%r372, %r372, 2;
$L__BB0_17:
	and.b32  	%r218, %r75, 1;
	setp.eq.b32 	%p12, %r218, 1;
	not.pred 	%p13, %p12;
	@%p13 bra 	$L__BB0_19;
	mul.lo.s32 	%r219, %r372, %r75;
	add.s32 	%r220, %r219, %r11;
	shl.b32 	%r221, %r220, 3;
	mov.u32 	%r222, _ZZ7nekbonePdPKdS1_S1_ifE3d_s;
	add.s32 	%r223, %r222, %r221;
	ld.shared.f64 	%fd186, [%r223];
	add.s32 	%r224, %r372, %r10;
	shl.b32 	%r225, %r224, 3;
	mov.u32 	%r226, _ZZ7nekbonePdPKdS1_S1_ifE2ul;
	add.s32 	%r227, %r226, %r225;
	ld.shared.f64 	%fd187, [%r227];
	fma.rn.f64 	%fd373, %fd186, %fd187, %fd373;
	add.s32 	%r228, %r219, %r14;
	shl.b32 	%r229, %r228, 3;
	add.s32 	%r230, %r222, %r229;
	ld.shared.f64 	%fd188, [%r230];
	add.s32 	%r231, %r372, %r13;
	mad.lo.s32 	%r232, %r231, %r75, %r11;
	shl.b32 	%r233, %r232, 3;
	add.s32 	%r234, %r226, %r233;
	ld.shared.f64 	%fd189, [%r234];
	fma.rn.f64 	%fd374, %fd188, %fd189, %fd374;
	add.s32 	%r235, %r219, %r12;
	shl.b32 	%r236, %r235, 3;
	add.s32 	%r237, %r222, %r236;
	ld.shared.f64 	%fd190, [%r237];
	mad.lo.s32 	%r238, %r228, %r75, %r11;
	shl.b32 	%r239, %r238, 3;
	add.s32 	%r240, %r226, %r239;
	ld.shared.f64 	%fd191, [%r240];
	fma.rn.f64 	%fd375, %fd190, %fd191, %fd375;
$L__BB0_19:
	mul.f64 	%fd192, %fd58, %fd374;
	fma.rn.f64 	%fd193, %fd57, %fd373, %fd192;
	fma.rn.f64 	%fd194, %fd59, %fd375, %fd193;
	shl.b32 	%r241, %r369, 3;
	mov.u32 	%r242, _ZZ7nekbonePdPKdS1_S1_ifE2ur;
	add.s32 	%r243, %r242, %r241;
	st.shared.f64 	[%r243], %fd194;
	mul.f64 	%fd195, %fd60, %fd374;
	fma.rn.f64 	%fd196, %fd58, %fd373, %fd195;
	fma.rn.f64 	%fd197, %fd61, %fd375, %fd196;
	mov.u32 	%r244, _ZZ7nekbonePdPKdS1_S1_ifE2us;
	add.s32 	%r245, %r244, %r241;
	st.shared.f64 	[%r245], %fd197;
	mul.f64 	%fd198, %fd61, %fd374;
	fma.rn.f64 	%fd199, %fd59, %fd373, %fd198;
	fma.rn.f64 	%fd200, %fd62, %fd375, %fd199;
	mov.u32 	%r246, _ZZ7nekbonePdPKdS1_S1_ifE2ut;
	add.s32 	%r247, %r246, %r241;
	st.shared.f64 	[%r247], %fd200;
	mov.u32 	%r248, %ntid.x;
	add.s32 	%r369, %r369, %r248;
	setp.lt.s32 	%p14, %r369, %r2;
	@%p14 bra 	$L__BB0_7;
$L__BB0_20:
	setp.ge.s32 	%p15, %r374, %r2;
	bar.sync 	0;
	@%p15 bra 	$L__BB0_36;
	setp.gt.s32 	%p16, %r75, 0;
	mov.u32 	%r24, %ntid.x;
	@%p16 bra 	$L__BB0_22;
	bra.uni 	$L__BB0_35;
$L__BB0_22:
	and.b32  	%r25, %r75, 7;
	and.b32  	%r26, %r75, 2147483640;
	neg.s32 	%r27, %r26;
	shl.b32 	%r28, %r75, 3;
	shl.b32 	%r29, %r75, 6;
$L__BB0_23:
	add.s32 	%r251, %r75, -1;
	setp.lt.u32 	%p18, %r251, 7;
	cvt.rn.f32.s32 	%f6, %r374;
	mul.f32 	%f7, %f1, %f6;
	cvt.rzi.s32.f32 	%r31, %f7;
	mul.lo.s32 	%r32, %r31, %r75;
	sub.s32 	%r33, %r374, %r32;
	cvt.rn.f32.s32 	%f8, %r31;
	mul.f32 	%f9, %f1, %f8;
	cvt.rzi.s32.f32 	%r34, %f9;
	mul.lo.s32 	%r35, %r34, %r75;
	sub.s32 	%r36, %r31, %r35;
	mul.lo.s32 	%r37, %r33, %r75;
	mul.lo.s32 	%r38, %r36, %r75;
	mov.f64 	%fd383, 0d0000000000000000;
	mov.b32 	%r383, 0;
	@%p18 bra 	$L__BB0_26;
	shl.b32 	%r253, %r34, 3;
	sub.s32 	%r254, 8, %r253;
	shl.b32 	%r255, %r374, 3;
	mad.lo.s32 	%r39, %r1, %r254, %r255;
	sub.s32 	%r256, 16, %r253;
	mad.lo.s32 	%r40, %r1, %r256, %r255;
	sub.s32 	%r257, 24, %r253;
	mad.lo.s32 	%r41, %r1, %r257, %r255;
	sub.s32 	%r258, 32, %r253;
	mad.lo.s32 	%r42, %r1, %r258, %r255;
	sub.s32 	%r259, 40, %r253;
	mad.lo.s32 	%r43, %r1, %r259, %r255;
	sub.s32 	%r260, 48, %r253;
	mad.lo.s32 	%r44, %r1, %r260, %r255;
	sub.s32 	%r261, 56, %r253;
	mad.lo.s32 	%r45, %r1, %r261, %r255;
	mul.lo.s32 	%r262, %r1, %r34;
	shl.b32 	%r263, %r262, 3;
	sub.s32 	%r46, %r255, %r263;
	mov.u32 	%r264, _ZZ7nekbonePdPKdS1_S1_ifE3d_s;
	add.s32 	%r265, %r264, 32;
	mad.lo.s32 	%r379, %r28, %r33, %r265;
	mov.u32 	%r266, _ZZ7nekbonePdPKdS1_S1_ifE2ur;
	mad.lo.s32 	%r267, %r28, %r31, %r266;
	add.s32 	%r378, %r267, 32;
	mad.lo.s32 	%r377, %r28, %r36, %r265;
	sub.s32 	%r268, %r35, %r31;
	mad.lo.s32 	%r269, %r28, %r268, %r255;
	mov.u32 	%r270, _ZZ7nekbonePdPKdS1_S1_ifE2us;
	add.s32 	%r376, %r270, %r269;
	mad.lo.s32 	%r375, %r28, %r34, %r265;
	mov.f64 	%fd383, 0d0000000000000000;
	mov.u32 	%r380, _ZZ7nekbonePdPKdS1_S1_ifE2ut;
	mov.u32 	%r381, %r27;
$L__BB0_25:
	.pragma "nounroll";
	ld.shared.f64 	%fd204, [%r379+-32];
	ld.shared.f64 	%fd205, [%r378+-32];
	ld.shared.f64 	%fd206, [%r377+-32];
	ld.shared.f64 	%fd207, [%r376];
	mul.f64 	%fd208, %fd206, %fd207;
	fma.rn.f64 	%fd209, %fd204, %fd205, %fd208;
	ld.shared.f64 	%fd210, [%r375+-32];
	add.s32 	%r271, %r380, %r46;
	ld.shared.f64 	%fd211, [%r271];
	fma.rn.f64 	%fd212, %fd210, %fd211, %fd209;
	add.f64 	%fd213, %fd383, %fd212;
	ld.shared.f64 	%fd214, [%r379+-24];
	ld.shared.f64 	%fd215, [%r378+-24];
	ld.shared.f64 	%fd216, [%r377+-24];
	add.s32 	%r272, %r376, %r28;
	ld.shared.f64 	%fd217, [%r272];
	mul.f64 	%fd218, %fd216, %fd217;
	fma.rn.f64 	%fd219, %fd214, %fd215, %fd218;
	ld.shared.f64 	%fd220, [%r375+-24];
	add.s32 	%r273, %r380, %r39;
	ld.shared.f64 	%fd221, [%r273];
	fma.rn.f64 	%fd222, %fd220, %fd221, %fd219;
	add.f64 	%fd223, %fd213, %fd222;
	ld.shared.f64 	%fd224, [%r379+-16];
	ld.shared.f64 	%fd225, [%r378+-16];
	ld.shared.f64 	%fd226, [%r377+-16];
	add.s32 	%r274, %r272, %r28;
	ld.shared.f64 	%fd227, [%r274];
	mul.f64 	%fd228, %fd226, %fd227;
	fma.rn.f64 	%fd229, %fd224, %fd225, %fd228;
	ld.shared.f64 	%fd230, [%r375+-16];
	add.s32 	%r275, %r380, %r40;
	ld.shared.f64 	%fd231, [%r275];
	fma.rn.f64 	%fd232, %fd230, %fd231, %fd229;
	add.f64 	%fd233, %fd223, %fd232;
	ld.shared.f64 	%fd234, [%r379+-8];
	ld.shared.f64 	%fd235, [%r378+-8];
	ld.shared.f64 	%fd236, [%r377+-8];
	add.s32 	%r276, %r274, %r28;
	ld.shared.f64 	%fd237, [%r276];
	mul.f64 	%fd238, %fd236, %fd237;
	fma.rn.f64 	%fd239, %fd234, %fd235, %fd238;
	ld.shared.f64 	%fd240, [%r375+-8];
	add.s32 	%r277, %r380, %r41;
	ld.shared.f64 	%fd241, [%r277];
	fma.rn.f64 	%fd242, %fd240, %fd241, %fd239;
	add.f64 	%fd243, %fd233, %fd242;
	ld.shared.f64 	%fd244, [%r379];
	ld.shared.f64 	%fd245, [%r378];
	ld.shared.f64 	%fd246, [%r377];
	add.s32 	%r278, %r276, %r28;
	ld.shared.f64 	%fd247, [%r278];
	mul.f64 	%fd248, %fd246, %fd247;
	fma.rn.f64 	%fd249, %fd244, %fd245, %fd248;
	ld.shared.f64 	%fd250, [%r375];
	add.s32 	%r279, %r380, %r42;
	ld.shared.f64 	%fd251, [%r279];
	fma.rn.f64 	%fd252, %fd250, %fd251, %fd249;
	add.f64 	%fd253, %fd243, %fd252;
	ld.shared.f64 	%fd254, [%r379+8];
	ld.shared.f64 	%fd255, [%r378+8];
	ld.shared.f64 	%fd256, [%r377+8];
	add.s32 	%r280, %r278, %r28;
	ld.shared.f64 	%fd257, [%r280];
	mul.f64 	%fd258, %fd256, %fd257;
	fma.rn.f64 	%fd259, %fd254, %fd255, %fd258;
	ld.shared.f64 	%fd260, [%r375+8];
	add.s32 	%r281, %r380, %r43;
	ld.shared.f64 	%fd261, [%r281];
	fma.rn.f64 	%fd262, %fd260, %fd261, %fd259;
	add.f64 	%fd263, %fd253, %fd262;
	ld.shared.f64 	%fd264, [%r379+16];
	ld.shared.f64 	%fd265, [%r378+16];
	ld.shared.f64 	%fd266, [%r377+16];
	add.s32 	%r282, %r280, %r28;
	ld.shared.f64 	%fd267, [%r282];
	mul.f64 	%fd268, %fd266, %fd267;
	fma.rn.f64 	%fd269, %fd264, %fd265, %fd268;
	ld.shared.f64 	%fd270, [%r375+16];
	add.s32 	%r283, %r380, %r44;
	ld.shared.f64 	%fd271, [%r283];
	fma.rn.f64 	%fd272, %fd270, %fd271, %fd269;
	add.f64 	%fd273, %fd263, %fd272;
	ld.shared.f64 	%fd274, [%r379+24];
	ld.shared.f64 	%fd275, [%r378+24];
	ld.shared.f64 	%fd276, [%r377+24];
	add.s32 	%r284, %r282, %r28;
	ld.shared.f64 	%fd277, [%r284];
	mul.f64 	%fd278, %fd276, %fd277;
	fma.rn.f64 	%fd279, %fd274, %fd275, %fd278;
	ld.shared.f64 	%fd280, [%r375+24];
	add.s32 	%r285, %r380, %r45;
	ld.shared.f64 	%fd281, [%r285];
	fma.rn.f64 	%fd282, %fd280, %fd281, %fd279;
	add.f64 	%fd383, %fd273, %fd282;
	add.s32 	%r381, %r381, 8;
	shl.b32 	%r286, %r1, 6;
	add.s32 	%r380, %r380, %r286;
	add.s32 	%r379, %r379, 64;
	add.s32 	%r378, %r378, 64;
	add.s32 	%r377, %r377, 64;
	add.s32 	%r376, %r376, %r29;
	add.s32 	%r375, %r375, 64;
	setp.ne.s32 	%p19, %r381, 0;
	mov.u32 	%r383, %r26;
	@%p19 bra 	$L__BB0_25;
$L__BB0_26:
	setp.eq.s32 	%p20, %r25, 0;
	@%p20 bra 	$L__BB0_34;
	shl.b32 	%r67, %r1, 3;
	add.s32 	%r287, %r25, -1;
	setp.lt.u32 	%p21, %r287, 3;
	@%p21 bra 	$L__BB0_29;
	add.s32 	%r288, %r383, %r37;
	shl.b32 	%r289, %r288, 3;
	mov.u32 	%r290, _ZZ7nekbonePdPKdS1_S1_ifE3d_s;
	add.s32 	%r291, %r290, %r289;
	ld.shared.f64 	%fd284, [%r291];
	add.s32 	%r292, %r383, %r32;
	shl.b32 	%r293, %r292, 3;
	mov.u32 	%r294, _ZZ7nekbonePdPKdS1_S1_ifE2ur;
	add.s32 	%r295, %r294, %r293;
	ld.shared.f64 	%fd285, [%r295];
	add.s32 	%r296, %r383, %r38;
	shl.b32 	%r297, %r296, 3;
	add.s32 	%r298, %r290, %r297;
	ld.shared.f64 	%fd286, [%r298];
	add.s32 	%r299, %r383, %r35;
	mad.lo.s32 	%r300, %r299, %r75, %r33;
	shl.b32 	%r301, %r300, 3;
	mov.u32 	%r302, _ZZ7nekbonePdPKdS1_S1_ifE2us;
	add.s32 	%r303, %r302, %r301;
	ld.shared.f64 	%fd287, [%r303];
	mul.f64 	%fd288, %fd286, %fd287;
	fma.rn.f64 	%fd289, %fd284, %fd285, %fd288;
	shl.b32 	%r304, %r299, 3;
	add.s32 	%r305, %r290, %r304;
	ld.shared.f64 	%fd290, [%r305];
	mad.lo.s32 	%r306, %r383, %r75, %r36;
	mad.lo.s32 	%r307, %r306, %r75, %r33;
	shl.b32 	%r308, %r307, 3;
	mov.u32 	%r309, _ZZ7nekbonePdPKdS1_S1_ifE2ut;
	add.s32 	%r310, %r309, %r308;
	ld.shared.f64 	%fd291, [%r310];
	fma.rn.f64 	%fd292, %fd290, %fd291, %fd289;
	add.f64 	%fd293, %fd383, %fd292;
	ld.shared.f64 	%fd294, [%r291+8];
	ld.shared.f64 	%fd295, [%r295+8];
	ld.shared.f64 	%fd296, [%r298+8];
	add.s32 	%r311, %r303, %r28;
	ld.shared.f64 	%fd297, [%r311];
	mul.f64 	%fd298, %fd296, %fd297;
	fma.rn.f64 	%fd299, %fd294, %fd295, %fd298;
	ld.shared.f64 	%fd300, [%r305+8];
	add.s32 	%r312, %r310, %r67;
	ld.shared.f64 	%fd301, [%r312];
	fma.rn.f64 	%fd302, %fd300, %fd301, %fd299;
	add.f64 	%fd303, %fd293, %fd302;
	ld.shared.f64 	%fd304, [%r291+16];
	ld.shared.f64 	%fd305, [%r295+16];
	ld.shared.f64 	%fd306, [%r298+16];
	add.s32 	%r313, %r311, %r28;
	ld.shared.f64 	%fd307, [%r313];
	mul.f64 	%fd308, %fd306, %fd307;
	fma.rn.f64 	%fd309, %fd304, %fd305, %fd308;
	ld.shared.f64 	%fd310, [%r305+16];
	add.s32 	%r314, %r312, %r67;
	ld.shared.f64 	%fd311, [%r314];
	fma.rn.f64 	%fd312, %fd310, %fd311, %fd309;
	add.f64 	%fd313, %fd303, %fd312;
	ld.shared.f64 	%fd314, [%r291+24];
	ld.shared.f64 	%fd315, [%r295+24];
	ld.shared.f64 	%fd316, [%r298+24];
	add.s32 	%r315, %r313, %r28;
	ld.shared.f64 	%fd317, [%r315];
	mul.f64 	%fd318, %fd316, %fd317;
	fma.rn.f64 	%fd319, %fd314, %fd315, %fd318;
	ld.shared.f64 	%fd320, [%r305+24];
	add.s32 	%r316, %r314, %r67;
	ld.shared.f64 	%fd321, [%r316];
	fma.rn.f64 	%fd322, %fd320, %fd321, %fd319;
	add.f64 	%fd383, %fd313, %fd322;
	add.s32 	%r383, %r383, 4;
$L__BB0_29:
	and.b32  	%r317, %r75, 3;
	setp.eq.s32 	%p22, %r317, 0;
	@%p22 bra 	$L__BB0_34;
	setp.eq.s32 	%p23, %r317, 1;
	@%p23 bra 	$L__BB0_32;
	add.s32 	%r318, %r383, %r37;
	shl.b32 	%r319, %r318, 3;
	mov.u32 	%r320, _ZZ7nekbonePdPKdS1_S1_ifE3d_s;
	add.s32 	%r321, %r320, %r319;
	ld.shared.f64 	%fd324, [%r321];
	add.s32 	%r322, %r383, %r32;
	shl.b32 	%r323, %r322, 3;
	mov.u32 	%r324, _ZZ7nekbonePdPKdS1_S1_ifE2ur;
	add.s32 	%r325, %r324, %r323;
	ld.shared.f64 	%fd325, [%r325];
	add.s32 	%r326, %r383, %r38;
	shl.b32 	%r327, %r326, 3;
	add.s32 	%r328, %r320, %r327;
	ld.shared.f64 	%fd326, [%r328];
	add.s32 	%r329, %r383, %r35;
	mad.lo.s32 	%r330, %r329, %r75, %r33;
	shl.b32 	%r331, %r330, 3;
	mov.u32 	%r332, _ZZ7nekbonePdPKdS1_S1_ifE2us;
	add.s32 	%r333, %r332, %r331;
	ld.shared.f64 	%fd327, [%r333];
	mul.f64 	%fd328, %fd326, %fd327;
	fma.rn.f64 	%fd329, %fd324, %fd325, %fd328;
	shl.b32 	%r334, %r329, 3;
	add.s32 	%r335, %r320, %r334;
	ld.shared.f64 	%fd330, [%r335];
	mad.lo.s32 	%r336, %r383, %r75, %r36;
	mad.lo.s32 	%r337, %r336, %r75, %r33;
	shl.b32 	%r338, %r337, 3;
	mov.u32 	%r339, _ZZ7nekbonePdPKdS1_S1_ifE2ut;
	add.s32 	%r340, %r339, %r338;
	ld.shared.f64 	%fd331, [%r340];
	fma.rn.f64 	%fd332, %fd330, %fd331, %fd329;
	add.f64 	%fd333, %fd383, %fd332;
	ld.shared.f64 	%fd334, [%r321+8];
	ld.shared.f64 	%fd335, [%r325+8];
	ld.shared.f64 	%fd336, [%r328+8];
	add.s32 	%r341, %r333, %r28;
	ld.shared.f64 	%fd337, [%r341];
	mul.f64 	%fd338, %fd336, %fd337;
	fma.rn.f64 	%fd339, %fd334, %fd335, %fd338;
	ld.shared.f64 	%fd340, [%r335+8];
	add.s32 	%r342, %r340, %r67;
	ld.shared.f64 	%fd341, [%r342];
	fma.rn.f64 	%fd342, %fd340, %fd341, %fd339;
	add.f64 	%fd383, %fd333, %fd342;
	add.s32 	%r383, %r383, 2;
$L__BB0_32:
	and.b32  	%r343, %r75, 1;
	setp.eq.b32 	%p24, %r343, 1;
	not.pred 	%p25, %p24;
	@%p25 bra 	$L__BB0_34;
	add.s32 	%r344, %r383, %r37;
	shl.b32 	%r345, %r344, 3;
	mov.u32 	%r346, _ZZ7nekbonePdPKdS1_S1_ifE3d_s;
	add.s32 	%r347, %r346, %r345;
	ld.shared.f64 	%fd343, [%r347];
	add.s32 	%r348, %r383, %r32;
	shl.b32 	%r349, %r348, 3;
	mov.u32 	%r350, _ZZ7nekbonePdPKdS1_S1_ifE2ur;
	add.s32 	%r351, %r350, %r349;
	ld.shared.f64 	%fd344, [%r351];
	add.s32 	%r352, %r383, %r38;
	shl.b32 	%r353, %r352, 3;
	add.s32 	%r354, %r346, %r353;
	ld.shared.f64 	%fd345, [%r354];
	add.s32 	%r355, %r383, %r35;
	mad.lo.s32 	%r356, %r355, %r75, %r33;
	shl.b32 	%r357, %r356, 3;
	mov.u32 	%r358, _ZZ7nekbonePdPKdS1_S1_ifE2us;
	add.s32 	%r359, %r358, %r357;
	ld.shared.f64 	%fd346, [%r359];
	mul.f64 	%fd347, %fd345, %fd346;
	fma.rn.f64 	%fd348, %fd343, %fd344, %fd347;
	shl.b32 	%r360, %r355, 3;
	add.s32 	%r361, %r346, %r360;
	ld.shared.f64 	%fd349, [%r361];
	mad.lo.s32 	%r362, %r383, %r75, %r36;
	mad.lo.s32 	%r363, %r362, %r75, %r33;
	shl.b32 	%r364, %r363, 3;
	mov.u32 	%r365, _ZZ7nekbonePdPKdS1_S1_ifE2ut;
	add.s32 	%r366, %r365, %r364;
	ld.shared.f64 	%fd350, [%r366];
	fma.rn.f64 	%fd351, %fd349, %fd350, %fd348;
	add.f64 	%fd383, %fd383, %fd351;
$L__BB0_34:
	add.s32 	%r367, %r374, %r3;
	mul.wide.s32 	%rd23, %r367, 8;
	add.s64 	%rd24, %rd1, %rd23;
	st.global.f64 	[%rd24], %fd383;
	add.s32 	%r374, %r374, %r24;
	setp.lt.s32 	%p26, %r374, %r2;
	@%p26 bra 	$L__BB0_23;
	bra.uni 	$L__BB0_36;
$L__BB0_35:
	add.s32 	%r249, %r374, %r3;
	mul.wide.s32 	%rd20, %r249, 8;
	add.s64 	%rd21, %rd1, %rd20;
	mov.b64 	%rd22, 0;
	st.global.u64 	[%rd21], %rd22;
	add.s32 	%r374, %r374, %r24;
	setp.lt.s32 	%p17, %r374, %r2;
	@%p17 bra 	$L__BB0_35;
$L__BB0_36:
	ret;

}


// ===== COMPILED SASS (sm_100) =====

	.target	sm_100

	.elftype	@"ET_EXEC"


//--------------------- .note.nv.tkinfo           --------------------------
	.section	.note.nv.tkinfo,"",@"SHT_NOTE"
	.sectionflags	@"SHF_NOTE_NV_TKINFO"
	.tkinfo
        /*0018*/ 	.word	0x00000002
        /*0030*/ 	.string	""
        /*0030*/ 	.string	"ptxas"
        /*0030*/ 	.string	"Cuda compilation tools, release 13.0, V13.0.88"
        /*0030*/ 	.string	"Build cuda_13.0.r13.0/compiler.36424714_0"
        /*0030*/ 	.string	"-arch sm_100 -m 64 "



//--------------------- .note.nv.cuinfo           --------------------------
	.section	.note.nv.cuinfo,"",@"SHT_NOTE"
	.sectionflags	@"SHF_NOTE_NV_CUINFO"
        /*0018*/ 	.short	0x0002
        /*001a*/ 	.short	0x0064
        /*001c*/ 	.short	0x0082
	.zero		2


//--------------------- .nv.info                  --------------------------
	.section	.nv.info,"",@"SHT_CUDA_INFO"
	.align	4


	//----- nvinfo : EIATTR_REGCOUNT
	.align		4
        /*0000*/ 	.byte	0x04, 0x2f
        /*0002*/ 	.short	(.L_1 - .L_0)
	.align		4
.L_0:
        /*0004*/ 	.word	index@(_Z7nekbonePdPKdS1_S1_if)
        /*0008*/ 	.word	0x00000038


	//----- nvinfo : EIATTR_FRAME_SIZE
	.align		4
.L_1:
        /*000c*/ 	.byte	0x04, 0x11
        /*000e*/ 	.short	(.L_3 - .L_2)
	.align		4
.L_2:
        /*0010*/ 	.word	index@(_Z7nekbonePdPKdS1_S1_if)
        /*0014*/ 	.word	0x00000000


	//----- nvinfo : EIATTR_MIN_STACK_SIZE
	.align		4
.L_3:
        /*0018*/ 	.byte	0x04, 0x12
        /*001a*/ 	.short	(.L_5 - .L_4)
	.align		4
.L_4:
        /*001c*/ 	.word	index@(_Z7nekbonePdPKdS1_S1_if)
        /*0020*/ 	.word	0x00000000
.L_5:


//--------------------- .nv.compat                --------------------------
	.section	.nv.compat,"",@"SHT_CUDA_COMPAT_INFO"
	.align	4
        /*0000*/ 	.byte	0x02, 0x09, 0x00, 0x00, 0x02, 0x02, 0x01, 0x00, 0x02, 0x05, 0x05, 0x00, 0x03, 0x07, 0x01, 0x01
        /*0010*/ 	.byte	0x02, 0x03, 0x00, 0x00, 0x02, 0x06, 0x01, 0x00, 0x04, 0x0b, 0x08, 0x00, 0x01, 0x00, 0x00, 0x00
        /*0020*/ 	.byte	0x00, 0x00, 0x00, 0x00


//--------------------- .nv.info._Z7nekbonePdPKdS1_S1_if --------------------------
	.section	.nv.info._Z7nekbonePdPKdS1_S1_if,"",@"SHT_CUDA_INFO"
	.sectionflags	@""
	.align	4


	//----- nvinfo : EIATTR_CUDA_API_VERSION
	.align		4
        /*0000*/ 	.byte	0x04, 0x37
        /*0002*/ 	.short	(.L_7 - .L_6)
.L_6:
        /*0004*/ 	.word	0x00000082


	//----- nvinfo : EIATTR_KPARAM_INFO
	.align		4
.L_7:
        /*0008*/ 	.byte	0x04, 0x17
        /*000a*/ 	.short	(.L_9 - .L_8)
.L_8:
        /*000c*/ 	.word	0x00000000
        /*0010*/ 	.short	0x0005
        /*0012*/ 	.short	0x0024
        /*0014*/ 	.byte	0x00, 0xf0, 0x11, 0x00


	//----- nvinfo : EIATTR_KPARAM_INFO
	.align		4
.L_9:
        /*0018*/ 	.byte	0x04, 0x17
        /*001a*/ 	.short	(.L_11 - .L_10)
.L_10:
        /*001c*/ 	.word	0x00000000
        /*0020*/ 	.short	0x0004
        /*0022*/ 	.short	0x0020
        /*0024*/ 	.byte	0x00, 0xf0, 0x11, 0x00


	//----- nvinfo : EIATTR_KPARAM_INFO
	.align		4
.L_11:
        /*0028*/ 	.byte	0x04, 0x17
        /*002a*/ 	.short	(.L_13 - .L_12)
.L_12:
        /*002c*/ 	.word	0x00000000
        /*0030*/ 	.short	0x0003
        /*0032*/ 	.short	0x0018
        /*0034*/ 	.byte	0x00, 0xf5, 0x21, 0x00


	//----- nvinfo : EIATTR_KPARAM_INFO
	.align		4
.L_13:
        /*0038*/ 	.byte	0x04, 0x17
        /*003a*/ 	.short	(.L_15 - .L_14)
.L_14:
        /*003c*/ 	.word	0x00000000
        /*0040*/ 	.short	0x0002
        /*0042*/ 	.short	0x0010
        /*0044*/ 	.byte	0x00, 0xf5, 0x21, 0x00


	//----- nvinfo : EIATTR_KPARAM_INFO
	.align		4
.L_15:
        /*0048*/ 	.byte	0x04, 0x17
        /*004a*/ 	.short	(.L_17 - .L_16)
.L_16:
        /*004c*/ 	.word	0x00000000
        /*0050*/ 	.short	0x0001
        /*0052*/ 	.short	0x0008
        /*0054*/ 	.byte	0x00, 0xf5, 0x21, 0x00


	//----- nvinfo : EIATTR_KPARAM_INFO
	.align		4
.L_17:
        /*0058*/ 	.byte	0x04, 0x17
        /*005a*/ 	.short	(.L_19 - .L_18)
.L_18:
        /*005c*/ 	.word	0x00000000
        /*0060*/ 	.short	0x0000
        /*0062*/ 	.short	0x0000
        /*0064*/ 	.byte	0x00, 0xf5, 0x21, 0x00


	//----- nvinfo : EIATTR_SPARSE_MMA_MASK
	.align		4
.L_19:
        /*0068*/ 	.byte	0x03, 0x50
        /*006a*/ 	.short	0x0000


	//----- nvinfo : EIATTR_MAXREG_COUNT
	.align		4
        /*006c*/ 	.byte	0x03, 0x1b
        /*006e*/ 	.short	0x00ff


	//----- nvinfo : EIATTR_NUM_BARRIERS
	.align		4
        /*0070*/ 	.byte	0x02, 0x4c
        /*0072*/ 	.byte	0x01
	.zero		1


	//----- nvinfo : EIATTR_MERCURY_ISA_VERSION
	.align		4
        /*0074*/ 	.byte	0x03, 0x5f
        /*0076*/ 	.short	0x0101


	//----- nvinfo : EIATTR_VRC_CTA_INIT_COUNT
	.align		4
        /*0078*/ 	.byte	0x02, 0x4a
	.zero		1
	.zero		1


	//----- nvinfo : EIATTR_EXIT_INSTR_OFFSETS
	.align		4
        /*007c*/ 	.byte	0x04, 0x1c
        /*007e*/ 	.short	(.L_21 - .L_20)


	//   ....[0]....
.L_20:
        /*0080*/ 	.word	0x00001900


	//   ....[1]....
        /*0084*/ 	.word	0x000019b0


	//   ....[2]....
        /*0088*/ 	.word	0x00002eb0


	//----- nvinfo : EIATTR_CRS_STACK_SIZE
	.align		4
.L_21:
        /*008c*/ 	.byte	0x04, 0x1e
        /*008e*/ 	.short	(.L_23 - .L_22)
.L_22:
        /*0090*/ 	.word	0x00000000


	//----- nvinfo : EIATTR_CBANK_PARAM_SIZE
	.align		4
.L_23:
        /*0094*/ 	.byte	0x03, 0x19
        /*0096*/ 	.short	0x0028


	//----- nvinfo : EIATTR_PARAM_CBANK
	.align		4
        /*0098*/ 	.byte	0x04, 0x0a
        /*009a*/ 	.short	(.L_25 - .L_24)
	.align		4
.L_24:
        /*009c*/ 	.word	index@(.nv.constant0._Z7nekbonePdPKdS1_S1_if)
        /*00a0*/ 	.short	0x0380
        /*00a2*/ 	.short	0x0028


	//----- nvinfo : EIATTR_SW_WAR
	.align		4
.L_25:
        /*00a4*/ 	.byte	0x04, 0x36
        /*00a6*/ 	.short	(.L_27 - .L_26)
.L_26:
        /*00a8*/ 	.word	0x00000008
.L_27:


//--------------------- .nv.callgraph             --------------------------
	.section	.nv.callgraph,"",@"SHT_CUDA_CALLGRAPH"
	.align	4
	.sectionentsize	8
	.align		4
        /*0000*/ 	.word	0x00000000
	.align		4
        /*0004*/ 	.word	0xffffffff
	.align		4
        /*0008*/ 	.word	0x00000000
	.align		4
        /*000c*/ 	.word	0xfffffffe
	.align		4
        /*0010*/ 	.word	0x00000000
	.align		4
        /*0014*/ 	.word	0xfffffffd
	.align		4
        /*0018*/ 	.word	0x00000000
	.align		4
        /*001c*/ 	.word	0xfffffffc


//--------------------- .text._Z7nekbonePdPKdS1_S1_if --------------------------
	.section	.text._Z7nekbonePdPKdS1_S1_if,"ax",@progbits
	.align	128
        .global         _Z7nekbonePdPKdS1_S1_if
        .type           _Z7nekbonePdPKdS1_S1_if,@function
        .size           _Z7nekbonePdPKdS1_S1_if,(.L_x_25 - _Z7nekbonePdPKdS1_S1_if)
        .other          _Z7nekbonePdPKdS1_S1_if,@"STO_CUDA_ENTRY STV_DEFAULT"
_Z7nekbonePdPKdS1_S1_if:
.text._Z7nekbonePdPKdS1_S1_if:
[----:B------:R-:W-:Y:S01]  /*0000*/  LDC R1, c[0x0][0x37c] ;  /* 0x0000df00ff017b82 */ /* 0x000fe20000000800 */
[----:B------:R-:W0:Y:S01]  /*0010*/  S2R R3, SR_TID.X ;  /* 0x0000000000037919 */ /* 0x000e220000002100 */
[----:B------:R-:W1:Y:S06]  /*0020*/  LDCU UR5, c[0x0][0x3a0] ;  /* 0x00007400ff0577ac */ /* 0x000e6c0008000800 */
[----:B------:R-:W2:Y:S01]  /*0030*/  S2UR UR4, SR_CTAID.X ;  /* 0x00000000000479c3 */ /* 0x000ea20000002500 */
[----:B------:R-:W-:Y:S01]  /*0040*/  BSSY.RECONVERGENT B0, `(.L_x_0) ;  /* 0x0000018000007945 */ /* 0x000fe20003800200 */
[----:B------:R-:W3:Y:S01]  /*0050*/  LDCU.64 UR10, c[0x0][0x358] ;  /* 0x00006b00ff0a77ac */ /* 0x000ee20008000a00 */
[----:B-1----:R-:W-:-:S04]  /*0060*/  IMAD.U32 R7, RZ, RZ, UR5 ;  /* 0x00000005ff077e24 */ /* 0x002fc8000f8e00ff */
[----:B------:R-:W-:-:S04]  /*0070*/  IMAD R0, R7, R7, RZ ;  /* 0x0000000707007224 */ /* 0x000fc800078e02ff */
[----:B------:R-:W-:-:S04]  /*0080*/  IMAD R2, R0, R7, RZ ;  /* 0x0000000700027224 */ /* 0x000fc800078e02ff */
[----:B--2---:R-:W-:Y:S01]  /*0090*/  IMAD R4, R2, UR4, RZ ;  /* 0x0000000402047c24 */ /* 0x004fe2000f8e02ff */
[C---:B0-----:R-:W-:Y:S02]  /*00a0*/  ISETP.GE.AND P1, PT, R3.reuse, R2, PT ;  /* 0x000000020300720c */ /* 0x041fe40003f26270 */
[----:B------:R-:W-:-:S11]  /*00b0*/  ISETP.GT.U32.AND P0, PT, R3, 0x7f, PT ;  /* 0x0000007f0300780c */ /* 0x000fd60003f04070 */
[----:B---3--:R-:W-:Y:S05]  /*00c0*/  @P1 BRA `(.L_x_1) ;  /* 0x00000000003c1947 */ /* 0x008fea0003800000 */
[----:B------:R-:W0:Y:S01]  /*00d0*/  S2R R6, SR_CgaCtaId ;  /* 0x0000000000067919 */ /* 0x000e220000008800 */
[----:B------:R-:W1:Y:S01]  /*00e0*/  LDC R12, c[0x0][0x360] ;  /* 0x0000d800ff0c7b82 */ /* 0x000e620000000800 */
[----:B------:R-:W-:-:S04]  /*00f0*/  MOV R5, 0x400 ;  /* 0x0000040000057802 */ /* 0x000fc80000000f00 */
[----:B------:R-:W-:-:S03]  /*0100*/  IADD3 R5, PT, PT, R5, 0x6000, RZ ;  /* 0x0000600005057810 */ /* 0x000fc60007ffe0ff */
[----:B------:R-:W2:Y:S01]  /*0110*/  LDC.64 R10, c[0x0][0x388] ;  /* 0x0000e200ff0a7b82 */ /* 0x000ea20000000a00 */
[----:B0-----:R-:W-:Y:S01]  /*0120*/  LEA R6, R6, R5, 0x18 ;  /* 0x0000000506067211 */ /* 0x001fe200078ec0ff */
[----:B------:R-:W-:-:S07]  /*0130*/  IMAD.MOV.U32 R5, RZ, RZ, R3 ;  /* 0x000000ffff057224 */ /* 0x000fce00078e0003 */
.L_x_2:
[----:B0-----:R-:W-:-:S05]  /*0140*/  IADD3 R9, PT, PT, R4, R5, RZ ;  /* 0x0000000504097210 */ /* 0x001fca0007ffe0ff */
[----:B--2---:R-:W-:-:S06]  /*0150*/  IMAD.WIDE R8, R9, 0x8, R10 ;  /* 0x0000000809087825 */ /* 0x004fcc00078e020a */
[----:B------:R-:W2:Y:S01]  /*0160*/  LDG.E.64 R8, desc[UR10][R8.64] ;  /* 0x0000000a08087981 */ /* 0x000ea2000c1e1b00 */
[----:B------:R-:W-:Y:S01]  /*0170*/  IMAD R13, R5, 0x8, R6 ;  /* 0x00000008050d7824 */ /* 0x000fe200078e0206 */
[----:B-1----:R-:W-:-:S04]  /*0180*/  IADD3 R5, PT, PT, R12, R5, RZ ;  /* 0x000000050c057210 */ /* 0x002fc80007ffe0ff */
[----:B------:R-:W-:Y:S01]  /*0190*/  ISETP.GE.AND P1, PT, R5, R2, PT ;  /* 0x000000020500720c */ /* 0x000fe20003f26270 */
[----:B--2---:R0:W-:-:S12]  /*01a0*/  STS.64 [R13], R8 ;  /* 0x000000080d007388 */ /* 0x0041d80000000a00 */
[----:B------:R-:W-:Y:S05]  /*01b0*/  @!P1 BRA `(.L_x_2) ;  /* 0xfffffffc00e09947 */ /* 0x000fea000383ffff */
.L_x_1:
[----:B------:R-:W-:Y:S05]  /*01c0*/  BSYNC.RECONVERGENT B0 ;  /* 0x0000000000007941 */ /* 0x000fea0003800200 */
.L_x_0:
[----:B------:R-:W-:Y:S04]  /*01d0*/  BSSY.RECONVERGENT B0, `(.L_x_3) ;  /* 0x000000b000007945 */ /* 0x000fe80003800200 */
[----:B------:R-:W-:Y:S05]  /*01e0*/  @P0 BRA `(.L_x_4) ;  /* 0x0000000000240947 */ /* 0x000fea0003800000 */
[----:B0-----:R-:W0:Y:S02]  /*01f0*/  LDC.64 R8, c[0x0][0x398] ;  /* 0x0000e600ff087b82 */ /* 0x001e240000000a00 */
[----:B0-----:R-:W-:-:S06]  /*0200*/  IMAD.WIDE.U32 R8, R3, 0x8, R8 ;  /* 0x0000000803087825 */ /* 0x001fcc00078e0008 */
[----:B------:R-:W2:Y:S01]  /*0210*/  LDG.E.64 R8, desc[UR10][R8.64] ;  /* 0x0000000a08087981 */ /* 0x000ea2000c1e1b00 */
[----:B------:R-:W0:Y:S01]  /*0220*/  S2UR UR5, SR_CgaCtaId ;  /* 0x00000000000579c3 */ /* 0x000e220000008800 */
[----:B------:R-:W-:Y:S02]  /*0230*/  UMOV UR4, 0x400 ;  /* 0x0000040000047882 */ /* 0x000fe40000000000 */
[----:B------:R-:W-:-:S04]  /*0240*/  UIADD3 UR4, UPT, UPT, UR4, 0x8000, URZ ;  /* 0x0000800004047890 */ /* 0x000fc8000fffe0ff */
[----:B0-----:R-:W-:-:S06]  /*0250*/  ULEA UR4, UR5, UR4, 0x18 ;  /* 0x0000000405047291 */ /* 0x001fcc000f8ec0ff */
[----:B------:R-:W-:-:S05]  /*0260*/  LEA R5, R3, UR4, 0x3 ;  /* 0x0000000403057c11 */ /* 0x000fca000f8e18ff */
[----:B--2---:R1:W-:Y:S02]  /*0270*/  STS.64 [R5], R8 ;  /* 0x0000000805007388 */ /* 0x0043e40000000a00 */
.L_x_4:
[----:B------:R-:W-:Y:S05]  /*0280*/  BSYNC.RECONVERGENT B0 ;  /* 0x0000000000007941 */ /* 0x000fea0003800200 */
.L_x_3:
[----:B------:R-:W-:Y:S01]  /*0290*/  BAR.SYNC.DEFER_BLOCKING 0x0 ;  /* 0x0000000000007b1d */ /* 0x000fe20000010000 */
[----:B------:R-:W-:-:S05]  /*02a0*/  ISETP.GE.AND P0, PT, R3, R2, PT ;  /* 0x000000020300720c */ /* 0x000fca0003f06270 */
[----:B------:R-:W-:Y:S08]  /*02b0*/  BSSY.RECONVERGENT B0, `(.L_x_5) ;  /* 0x0000162000007945 */ /* 0x000ff00003800200 */
[----:B------:R-:W-:Y:S05]  /*02c0*/  @P0 BRA `(.L_x_6) ;  /* 0x0000001400800947 */ /* 0x000fea0003800000 */
[----:B-1----:R-:W-:Y:S01]  /*02d0*/  LOP3.LUT R5, R7, 0x7, RZ, 0xc0, !PT ;  /* 0x0000000707057812 */ /* 0x002fe200078ec0ff */
[----:B0-----:R-:W-:-:S07]  /*02e0*/  IMAD.MOV.U32 R9, RZ, RZ, R3 ;  /* 0x000000ffff097224 */ /* 0x001fce00078e0003 */
.L_x_12:
[----:B--2---:R-:W0:Y:S01]  /*02f0*/  LDC.64 R16, c[0x0][0x390] ;  /* 0x0000e400ff107b82 */ /* 0x004e220000000a00 */
[----:B------:R-:W-:Y:S01]  /*0300*/  IMAD R7, R4, 0x6, R9 ;  /* 0x0000000604077824 */ /* 0x000fe200078e0209 */
[----:B------:R-:W1:Y:S03]  /*0310*/  LDCU.64 UR4, c[0x0][0x3a0] ;  /* 0x00007400ff0477ac */ /* 0x000e660008000a00 */
[----:B0-----:R-:W-:-:S04]  /*0320*/  IMAD.WIDE R16, R7, 0x8, R16 ;  /* 0x0000000807107825 */ /* 0x001fc800078e0210 */
[C---:B------:R-:W-:Y:S02]  /*0330*/  IMAD.WIDE R18, R2.reuse, 0x8, R16 ;  /* 0x0000000802127825 */ /* 0x040fe400078e0210 */
[----:B------:R-:W5:Y:S02]  /*0340*/  LDG.E.64.CONSTANT R16, desc[UR10][R16.64] ;  /* 0x0000000a10107981 */ /* 0x000f64000c1e9b00 */
[C---:B------:R-:W-:Y:S02]  /*0350*/  IMAD.WIDE R20, R2.reuse, 0x8, R18 ;  /* 0x0000000802147825 */ /* 0x040fe400078e0212 */
[----:B------:R-:W5:Y:S02]  /*0360*/  LDG.E.64.CONSTANT R18, desc[UR10][R18.64] ;  /* 0x0000000a12127981 */ /* 0x000f64000c1e9b00 */
[C---:B------:R-:W-:Y:S02]  /*0370*/  IMAD.WIDE R22, R2.reuse, 0x8, R20 ;  /* 0x0000000802167825 */ /* 0x040fe400078e0214 */
[----:B------:R-:W5:Y:S02]  /*0380*/  LDG.E.64.CONSTANT R20, desc[UR10][R20.64] ;  /* 0x0000000a14147981 */ /* 0x000f64000c1e9b00 */
[----:B------:R-:W-:-:S02]  /*0390*/  IMAD.WIDE R24, R2, 0x8, R22 ;  /* 0x0000000802187825 */ /* 0x000fc400078e0216 */
[----:B------:R-:W5:Y:S02]  /*03a0*/  LDG.E.64.CONSTANT R22, desc[UR10][R22.64] ;  /* 0x0000000a16167981 */ /* 0x000f64000c1e9b00 */
[----:B------:R-:W-:Y:S02]  /*03b0*/  IMAD.WIDE R26, R2, 0x8, R24 ;  /* 0x00000008021a7825 */ /* 0x000fe400078e0218 */
[----:B------:R-:W5:Y:S04]  /*03c0*/  LDG.E.64.CONSTANT R24, desc[UR10][R24.64] ;  /* 0x0000000a18187981 */ /* 0x000f68000c1e9b00 */
[----:B------:R-:W5:Y:S01]  /*03d0*/  LDG.E.64.CONSTANT R26, desc[UR10][R26.64] ;  /* 0x0000000a1a1a7981 */ /* 0x000f62000c1e9b00 */
[----:B------:R-:W-:-:S05]  /*03e0*/  I2FP.F32.S32 R6, R9 ;  /* 0x0000000900067245 */ /* 0x000fca0000201400 */
[----:B-1----:R-:W-:Y:S01]  /*03f0*/  FMUL R6, R6, UR5 ;  /* 0x0000000506067c20 */ /* 0x002fe20008400000 */
[----:B------:R-:W-:-:S05]  /*0400*/  MOV R7, UR4 ;  /* 0x0000000400077c02 */ /* 0x000fca0008000f00 */
[----:B------:R-:W0:Y:S01]  /*0410*/  F2I.TRUNC.NTZ R6, R6 ;  /* 0x0000000600067305 */ /* 0x000e22000020f100 */
[----:B------:R-:W-:Y:S02]  /*0420*/  ISETP.GE.AND P0, PT, R7, 0x1, PT ;  /* 0x000000010700780c */ /* 0x000fe40003f06270 */
[----:B------:R-:W-:Y:S02]  /*0430*/  CS2R R32, SRZ ;  /* 0x0000000000207805 */ /* 0x000fe4000001ff00 */
[----:B------:R-:W-:Y:S02]  /*0440*/  CS2R R40, SRZ ;  /* 0x0000000000287805 */ /* 0x000fe4000001ff00 */
[----:B------:R-:W-:Y:S02]  /*0450*/  CS2R R34, SRZ ;  /* 0x0000000000227805 */ /* 0x000fe4000001ff00 */
[----:B0-----:R-:W-:-:S05]  /*0460*/  I2FP.F32.S32 R8, R6 ;  /* 0x0000000600087245 */ /* 0x001fca0000201400 */
[----:B------:R-:W-:Y:S01]  /*0470*/  FMUL R8, R8, UR5 ;  /* 0x0000000508087c20 */ /* 0x000fe20008400000 */
[----:B------:R-:W-:Y:S06]  /*0480*/  @!P0 BRA `(.L_x_7) ;  /* 0x0000001000a88947 */ /* 0x000fec0003800000 */
[----:B------:R-:W0:Y:S01]  /*0490*/  F2I.TRUNC.NTZ R10, R8 ;  /* 0x00000008000a7305 */ /* 0x000e22000020f100 */
[----:B------:R-:W-:Y:S01]  /*04a0*/  VIADD R11, R7, 0xffffffff ;  /* 0xffffffff070b7836 */ /* 0x000fe20000000000 */
[----:B------:R-:W-:Y:S02]  /*04b0*/  IADD3 R12, PT, PT, -R6, RZ, RZ ;  /* 0x000000ff060c7210 */ /* 0x000fe40007ffe1ff */
[----:B------:R-:W-:Y:S02]  /*04c0*/  CS2R R34, SRZ ;  /* 0x0000000000227805 */ /* 0x000fe4000001ff00 */
[----:B------:R-:W-:Y:S02]  /*04d0*/  CS2R R40, SRZ ;  /* 0x0000000000287805 */ /* 0x000fe4000001ff00 */
[----:B------:R-:W-:Y:S02]  /*04e0*/  CS2R R32, SRZ ;  /* 0x0000000000207805 */ /* 0x000fe4000001ff00 */
[----:B------:R-:W-:Y:S01]  /*04f0*/  ISETP.GE.U32.AND P0, PT, R11, 0x7, PT ;  /* 0x000000070b00780c */ /* 0x000fe20003f06070 */
[----:B------:R-:W-:-:S02]  /*0500*/  IMAD.MOV.U32 R11, RZ, RZ, RZ ;  /* 0x000000ffff0b7224 */ /* 0x000fc400078e00ff */
[----:B------:R-:W-:Y:S01]  /*0510*/  IMAD R12, R7, R12, R9 ;  /* 0x0000000c070c7224 */ /* 0x000fe200078e0209 */
[----:B0-----:R-:W-:-:S05]  /*0520*/  IADD3 R14, PT, PT, -R10, RZ, RZ ;  /* 0x000000ff0a0e7210 */ /* 0x001fca0007ffe1ff */
[----:B------:R-:W-:-:S04]  /*0530*/  IMAD R14, R7, R14, R6 ;  /* 0x0000000e070e7224 */ /* 0x000fc800078e0206 */
[----:B------:R-:W-:Y:S05]  /*0540*/  @!P0 BRA `(.L_x_8) ;  /* 0x0000000800108947 */ /* 0x000fea0003800000 */
[----:B------:R-:W0:Y:S01]  /*0550*/  S2R R28, SR_CgaCtaId ;  /* 0x00000000001c7919 */ /* 0x000e220000008800 */
[----:B------:R-:W-:Y:S02]  /*0560*/  MOV R8, 0x400 ;  /* 0x0000040000087802 */ /* 0x000fe40000000f00 */
[----:B------:R-:W-:Y:S02]  /*0570*/  CS2R R34, SRZ ;  /* 0x0000000000227805 */ /* 0x000fe4000001ff00 */
[----:B------:R-:W-:Y:S02]  /*0580*/  LOP3.LUT R11, R7, 0x7ffffff8, RZ, 0xc0, !PT ;  /* 0x7ffffff8070b7812 */ /* 0x000fe400078ec0ff */
[C---:B------:R-:W-:Y:S01]  /*0590*/  IADD3 R15, PT, PT, R8.reuse, 0x6000, RZ ;  /* 0x00006000080f7810 */ /* 0x040fe20007ffe0ff */
[----:B------:R-:W-:Y:S02]  /*05a0*/  VIADD R13, R8, 0x8000 ;  /* 0x00008000080d7836 */ /* 0x000fe40000000000 */
[----:B------:R-:W-:-:S03]  /*05b0*/  IMAD.MOV.U32 R8, RZ, RZ, RZ ;  /* 0x000000ffff087224 */ /* 0x000fc600078e00ff */
[C---:B0-----:R-:W-:Y:S02]  /*05c0*/  LEA R13, R28.reuse, R13, 0x18 ;  /* 0x0000000d1c0d7211 */ /* 0x041fe400078ec0ff */
[----:B------:R-:W-:-:S07]  /*05d0*/  LEA R15, R28, R15, 0x18 ;  /* 0x0000000f1c0f7211 */ /* 0x000fce00078ec0ff */
.L_x_9:
[-C--:B------:R-:W-:Y:S02]  /*05e0*/  IMAD R28, R10, R7.reuse, R8 ;  /* 0x000000070a1c7224 */ /* 0x080fe400078e0208 */
[CC--:B------:R-:W-:Y:S02]  /*05f0*/  IMAD R50, R8.reuse, R7.reuse, R12 ;  /* 0x0000000708327224 */ /* 0x0c0fe400078e020c */
[-C--:B------:R-:W-:Y:S02]  /*0600*/  IMAD R44, R8, R7.reuse, R14 ;  /* 0x00000007082c7224 */ /* 0x080fe400078e020e */
[----:B------:R-:W-:Y:S01]  /*0610*/  IMAD R42, R6, R7, R8 ;  /* 0x00000007062a7224 */ /* 0x000fe200078e0208 */
[----:B------:R-:W-:Y:S01]  /*0620*/  LEA R50, R50, R13, 0x3 ;  /* 0x0000000d32327211 */ /* 0x000fe200078e18ff */
[----:B------:R-:W-:Y:S01]  /*0630*/  IMAD R28, R28, R7, R12 ;  /* 0x000000071c1c7224 */ /* 0x000fe200078e020c */
[----:B------:R-:W-:Y:S01]  /*0640*/  LEA R52, R44, R13, 0x3 ;  /* 0x0000000d2c347211 */ /* 0x000fe200078e18ff */
[----:B------:R-:W-:-:S02]  /*0650*/  IMAD R42, R42, 0x8, R15 ;  /* 0x000000082a2a7824 */ /* 0x000fc400078e020f */
[--C-:B------:R-:W-:Y:S01]  /*0660*/  IMAD R46, R28, 0x8, R15.reuse ;  /* 0x000000081c2e7824 */ /* 0x100fe200078e020f */
[----:B------:R0:W-:Y:S01]  /*0670*/  LDS.64 R30, [R50] ;  /* 0x00000000321e7984 */ /* 0x0001e20000000a00 */
[-C--:B------:R-:W-:Y:S02]  /*0680*/  IMAD R48, R8, R7.reuse, R10 ;  /* 0x0000000708307224 */ /* 0x080fe400078e020a */
[----:B------:R-:W-:Y:S01]  /*0690*/  IMAD R44, R44, R7, R12 ;  /* 0x000000072c2c7224 */ /* 0x000fe200078e020c */
[----:B------:R-:W1:Y:S01]  /*06a0*/  LDS.64 R36, [R42] ;  /* 0x000000002a247984 */ /* 0x000e620000000a00 */
[----:B------:R-:W-:Y:S01]  /*06b0*/  VIADD R8, R8, 0x8 ;  /* 0x0000000808087836 */ /* 0x000fe20000000000 */
[----:B------:R-:W-:Y:S01]  /*06c0*/  LEA R48, R48, R13, 0x3 ;  /* 0x0000000d30307211 */ /* 0x000fe200078e18ff */
[----:B------:R-:W-:Y:S01]  /*06d0*/  IMAD R43, R44, 0x8, R15 ;  /* 0x000000082c2b7824 */ /* 0x000fe200078e020f */
[----:B------:R2:W-:Y:S01]  /*06e0*/  LDS.64 R28, [R52] ;  /* 0x00000000341c7984 */ /* 0x0005e20000000a00 */
[----:B0-----:R-:W-:-:S02]  /*06f0*/  LEA R50, R7, R50, 0x3 ;  /* 0x0000003207327211 */ /* 0x001fc400078e18ff */
[----:B------:R-:W-:Y:S01]  /*0700*/  ISETP.NE.AND P0, PT, R8, R11, PT ;  /* 0x0000000b0800720c */ /* 0x000fe20003f05270 */
[----:B------:R0:W3:Y:S01]  /*0710*/  LDS.64 R38, [R46] ;  /* 0x000000002e267984 */ /* 0x0000e20000000a00 */
[C---:B--2---:R-:W-:Y:S01]  /*0720*/  IMAD R52, R7.reuse, 0x8, R52 ;  /* 0x0000000807347824 */ /* 0x044fe200078e0234 */
[----:B0-----:R-:W-:Y:S01]  /*0730*/  LEA R46, R7, R46, 0x3 ;  /* 0x0000002e072e7211 */ /* 0x001fe200078e18ff */
[----:B-1----:R-:W-:Y:S01]  /*0740*/  DFMA R36, R30, R36, R32 ;  /* 0x000000241e24722b */ /* 0x002fe20000000020 */
[----:B------:R0:W-:Y:S04]  /*0750*/  LDS.64 R30, [R48] ;  /* 0x00000000301e7984 */ /* 0x0001e80000000a00 */
[----:B------:R1:W2:Y:S01]  /*0760*/  LDS.64 R32, [R43] ;  /* 0x000000002b207984 */ /* 0x0002a20000000a00 */
[----:B---3--:R-:W-:-:S03]  /*0770*/  DFMA R38, R28, R38, R40 ;  /* 0x000000261c26722b */ /* 0x008fc60000000028 */
[----:B------:R-:W-:Y:S01]  /*0780*/  LDS.64 R40, [R42+0x8] ;  /* 0x000008002a287984 */ /* 0x000fe20000000a00 */
[----:B0-----:R-:W-:-:S03]  /*0790*/  IMAD R48, R7, 0x8, R48 ;  /* 0x0000000807307824 */ /* 0x001fc600078e0230 */
[----:B------:R0:W3:Y:S01]  /*07a0*/  LDS.64 R28, [R50] ;  /* 0x00000000321c7984 */ /* 0x0000e20000000a00 */
[----:B-1----:R-:W-:Y:S01]  /*07b0*/  LEA R43, R0, R43, 0x3 ;  /* 0x0000002b002b7211 */ /* 0x002fe200078e18ff */
[----:B0-----:R-:W-:Y:S01]  /*07c0*/  IMAD R50, R7, 0x8, R50 ;  /* 0x0000000807327824 */ /* 0x001fe200078e0232 */
[----:B--2---:R-:W-:Y:S01]  /*07d0*/  DFMA R32, R30, R32, R34 ;  /* 0x000000201e20722b */ /* 0x004fe20000000022 */
[----:B------:R0:W-:Y:S04]  /*07e0*/  LDS.64 R30, [R52] ;  /* 0x00000000341e7984 */ /* 0x0001e80000000a00 */
[----:B------:R1:W2:Y:S01]  /*07f0*/  LDS.64 R34, [R46] ;  /* 0x000000002e227984 */ /* 0x0002a20000000a00 */
[----:B---3--:R-:W-:-:S03]  /*0800*/  DFMA R40, R28, R40, R36 ;  /* 0x000000281c28722b */ /* 0x008fc60000000024 */
[----:B------:R3:W-:Y:S01]  /*0810*/  LDS.64 R28, [R48] ;  /* 0x00000000301c7984 */ /* 0x0007e20000000a00 */
[----:B0-----:R-:W-:-:S03]  /*0820*/  LEA R52, R7, R52, 0x3 ;  /* 0x0000003407347211 */ /* 0x001fc600078e18ff */
[----:B------:R0:W4:Y:S01]  /*0830*/  LDS.64 R36, [R43] ;  /* 0x000000002b247984 */ /* 0x0001220000000a00 */
[C---:B-1----:R-:W-:Y:S01]  /*0840*/  IMAD R46, R7.reuse, 0x8, R46 ;  /* 0x00000008072e7824 */ /* 0x042fe200078e022e */
[----:B---3--:R-:W-:Y:S01]  /*0850*/  LEA R48, R7, R48, 0x3 ;  /* 0x0000003007307211 */ /* 0x008fe200078e18ff */
[----:B0-----:R-:W-:Y:S01]  /*0860*/  IMAD R43, R0, 0x8, R43 ;  /* 0x00000008002b7824 */ /* 0x001fe200078e022b */
[----:B--2---:R-:W-:Y:S01]  /*0870*/  DFMA R34, R30, R34, R38 ;  /* 0x000000221e22722b */ /* 0x004fe20000000026 */
[----:B------:R-:W-:Y:S04]  /*0880*/  LDS.64 R38, [R42+0x10] ;  /* 0x000010002a267984 */ /* 0x000fe80000000a00 */
[----:B------:R0:W1:Y:S01]  /*0890*/  LDS.64 R30, [R50] ;  /* 0x00000000321e7984 */ /* 0x0000620000000a00 */
[----:B----4-:R-:W-:-:S03]  /*08a0*/  DFMA R36, R28, R36, R32 ;  /* 0x000000241c24722b */ /* 0x010fc60000000020 */
[----:B------:R2:W-:Y:S04]  /*08b0*/  LDS.64 R28, [R52] ;  /* 0x00000000341c7984 */ /* 0x0005e80000000a00 */
[----:B------:R3:W4:Y:S01]  /*08c0*/  LDS.64 R32, [R46] ;  /* 0x000000002e207984 */ /* 0x0007220000000a00 */
[C---:B0-----:R-:W-:Y:S01]  /*08d0*/  LEA R50, R7.reuse, R50, 0x3 ;  /* 0x0000003207327211 */ /* 0x041fe200078e18ff */
[C---:B--2---:R-:W-:Y:S01]  /*08e0*/  IMAD R52, R7.reuse, 0x8, R52 ;  /* 0x0000000807347824 */ /* 0x044fe200078e0234 */
[----:B---3--:R-:W-:-:S04]  /*08f0*/  LEA R46, R7, R46, 0x3 ;  /* 0x0000002e072e7211 */ /* 0x008fc800078e18ff */
[----:B------:R-:W-:Y:S01]  /*0900*/  LEA R44, R7, R52, 0x3 ;  /* 0x00000034072c7211 */ /* 0x000fe200078e18ff */
[----:B-1----:R-:W-:Y:S01]  /*0910*/  DFMA R38, R30, R38, R40 ;  /* 0x000000261e26722b */ /* 0x002fe20000000028 */
[----:B------:R0:W-:Y:S04]  /*0920*/  LDS.64 R30, [R48] ;  /* 0x00000000301e7984 */ /* 0x0001e80000000a00 */
[----:B------:R1:W2:Y:S01]  /*0930*/  LDS.64 R40, [R43] ;  /* 0x000000002b287984 */ /* 0x0002a20000000a00 */
[----:B----4-:R-:W-:-:S03]  /*0940*/  DFMA R32, R28, R32, R34 ;  /* 0x000000201c20722b */ /* 0x010fc60000000022 */
        /* <DEDUP_REMOVED lines=14> */
[----:B0-----:R-:W-:-:S05]  /*0a30*/  IMAD R43, R0, 0x8, R43 ;  /* 0x00000008002b7824 */ /* 0x001fca00078e022b */
[----:B------:R-:W-:Y:S01]  /*0a40*/  LEA R45, R0, R43, 0x3 ;  /* 0x0000002b002d7211 */ /* 0x000fe200078e18ff */
[----:B--2---:R-:W-:Y:S01]  /*0a50*/  DFMA R36, R30, R36, R32 ;  /* 0x000000241e24722b */ /* 0x004fe20000000020 */
[----:B------:R-:W-:Y:S04]  /*0a60*/  LDS.64 R32, [R42+0x20] ;  /* 0x000020002a207984 */ /* 0x000fe80000000a00 */
[----:B------:R0:W1:Y:S01]  /*0a70*/  LDS.64 R30, [R50] ;  /* 0x00000000321e7984 */ /* 0x0000620000000a00 */
[----:B----4-:R-:W-:-:S03]  /*0a80*/  DFMA R28, R38, R28, R40 ;  /* 0x0000001c261c722b */ /* 0x010fc60000000028 */
[----:B------:R2:W-:Y:S04]  /*0a90*/  LDS.64 R38, [R44] ;  /* 0x000000002c267984 */ /* 0x0005e80000000a00 */
[----:B------:R3:W4:Y:S01]  /*0aa0*/  LDS.64 R40, [R46] ;  /* 0x000000002e287984 */ /* 0x0007220000000a00 */
[C---:B0-----:R-:W-:Y:S02]  /*0ab0*/  IMAD R50, R7.reuse, 0x8, R48 ;  /* 0x0000000807327824 */ /* 0x041fe400078e0230 */
[----:B--2---:R-:W-:-:S03]  /*0ac0*/  IMAD R44, R7, 0x8, R44 ;  /* 0x00000008072c7824 */ /* 0x004fc600078e022c */
[C---:B------:R-:W-:Y:S02]  /*0ad0*/  LEA R53, R7.reuse, R50, 0x3 ;  /* 0x0000003207357211 */ /* 0x040fe400078e18ff */
[----:B---3--:R-:W-:Y:S01]  /*0ae0*/  LEA R46, R7, R46, 0x3 ;  /* 0x0000002e072e7211 */ /* 0x008fe200078e18ff */
[----:B-1----:R-:W-:Y:S01]  /*0af0*/  DFMA R32, R30, R32, R34 ;  /* 0x000000201e20722b */ /* 0x002fe20000000022 */
[----:B------:R0:W-:Y:S04]  /*0b00*/  LDS.64 R34, [R48] ;  /* 0x0000000030227984 */ /* 0x0001e80000000a00 */
[----:B------:R1:W2:Y:S01]  /*0b10*/  LDS.64 R30, [R43] ;  /* 0x000000002b1e7984 */ /* 0x0002a20000000a00 */
[----:B----4-:R-:W-:-:S03]  /*0b20*/  DFMA R36, R38, R40, R36 ;  /* 0x000000282624722b */ /* 0x010fc60000000024 */
[----:B------:R-:W-:Y:S01]  /*0b30*/  LDS.64 R38, [R42+0x28] ;  /* 0x000028002a267984 */ /* 0x000fe20000000a00 */
[----:B0-----:R-:W-:-:S03]  /*0b40*/  LEA R48, R7, R44, 0x3 ;  /* 0x0000002c07307211 */ /* 0x001fc600078e18ff */
[----:B------:R0:W3:Y:S01]  /*0b50*/  LDS.64 R40, [R52] ;  /* 0x0000000034287984 */ /* 0x0000e20000000a00 */
[C---:B-1----:R-:W-:Y:S02]  /*0b60*/  IMAD R43, R7.reuse, 0x8, R46 ;  /* 0x00000008072b7824 */ /* 0x042fe400078e022e */
[----:B0-----:R-:W-:Y:S01]  /*0b70*/  IMAD R52, R7, 0x8, R52 ;  /* 0x0000000807347824 */ /* 0x001fe200078e0234 */
[----:B--2---:R-:W-:Y:S01]  /*0b80*/  DFMA R28, R34, R30, R28 ;  /* 0x0000001e221c722b */ /* 0x004fe2000000001c */
[----:B------:R0:W-:Y:S04]  /*0b90*/  LDS.64 R34, [R44] ;  /* 0x000000002c227984 */ /* 0x0001e80000000a00 */
[----:B------:R1:W2:Y:S01]  /*0ba0*/  LDS.64 R30, [R46] ;  /* 0x000000002e1e7984 */ /* 0x0002a20000000a00 */
[----:B---3--:R-:W-:-:S03]  /*0bb0*/  DFMA R40, R40, R38, R32 ;  /* 0x000000262828722b */ /* 0x008fc60000000020 */
[----:B------:R-:W-:Y:S01]  /*0bc0*/  LDS.64 R38, [R50] ;  /* 0x0000000032267984 */ /* 0x000fe20000000a00 */
[----:B0-----:R-:W-:-:S03]  /*0bd0*/  IMAD R44, R7, 0x8, R48 ;  /* 0x00000008072c7824 */ /* 0x001fc600078e0230 */
[----:B------:R0:W3:Y:S01]  /*0be0*/  LDS.64 R32, [R45] ;  /* 0x000000002d207984 */ /* 0x0000e20000000a00 */
[----:B-1----:R-:W-:-:S03]  /*0bf0*/  LEA R46, R7, R52, 0x3 ;  /* 0x00000034072e7211 */ /* 0x002fc600078e18ff */
[----:B------:R-:W-:Y:S01]  /*0c00*/  LDS.64 R50, [R53] ;  /* 0x0000000035327984 */ /* 0x000fe20000000a00 */
[----:B0-----:R-:W-:-:S03]  /*0c10*/  IMAD R45, R0, 0x8, R45 ;  /* 0x00000008002d7824 */ /* 0x001fc600078e022d */
[----:B------:R-:W-:Y:S01]  /*0c20*/  LDS.64 R46, [R46] ;  /* 0x000000002e2e7984 */ /* 0x000fe20000000a00 */
[----:B--2---:R-:W-:-:S03]  /*0c30*/  DFMA R30, R34, R30, R36 ;  /* 0x0000001e221e722b */ /* 0x004fc60000000024 */
[----:B------:R-:W-:Y:S04]  /*0c40*/  LDS.64 R34, [R42+0x30] ;  /* 0x000030002a227984 */ /* 0x000fe80000000a00 */
[----:B------:R0:W1:Y:S01]  /*0c50*/  LDS.64 R36, [R52] ;  /* 0x0000000034247984 */ /* 0x0000620000000a00 */
[----:B---3--:R-:W-:-:S03]  /*0c60*/  DFMA R38, R38, R32, R28 ;  /* 0x000000202626722b */ /* 0x008fc6000000001c */
[----:B------:R-:W-:Y:S04]  /*0c70*/  LDS.64 R32, [R48] ;  /* 0x0000000030207984 */ /* 0x000fe80000000a00 */
[----:B------:R-:W2:Y:S01]  /*0c80*/  LDS.64 R28, [R43] ;  /* 0x000000002b1c7984 */ /* 0x000ea20000000a00 */
[----:B0-----:R-:W-:-:S03]  /*0c90*/  LEA R52, R7, R43, 0x3 ;  /* 0x0000002b07347211 */ /* 0x001fc600078e18ff */
[----:B------:R-:W0:Y:S01]  /*0ca0*/  LDS.64 R48, [R45] ;  /* 0x000000002d307984 */ /* 0x000e220000000a00 */
[----:B-1----:R-:W-:Y:S01]  /*0cb0*/  DFMA R34, R36, R34, R40 ;  /* 0x000000222422722b */ /* 0x002fe20000000028 */
[----:B------:R-:W-:Y:S02]  /*0cc0*/  IMAD R36, R7, 0x8, R53 ;  /* 0x0000000807247824 */ /* 0x000fe400078e0235 */
[----:B------:R-:W-:Y:S01]  /*0cd0*/  LDS.64 R40, [R52] ;  /* 0x0000000034287984 */ /* 0x000fe20000000a00 */
[----:B--2---:R-:W-:-:S03]  /*0ce0*/  DFMA R28, R32, R28, R30 ;  /* 0x0000001c201c722b */ /* 0x004fc6000000001e */
[----:B------:R-:W-:Y:S01]  /*0cf0*/  LDS.64 R36, [R36] ;  /* 0x0000000024247984 */ /* 0x000fe20000000a00 */
[----:B------:R-:W-:Y:S01]  /*0d00*/  LEA R30, R0, R45, 0x3 ;  /* 0x0000002d001e7211 */ /* 0x000fe200078e18ff */
[----:B0-----:R-:W-:Y:S02]  /*0d10*/  DFMA R38, R50, R48, R38 ;  /* 0x000000303226722b */ /* 0x001fe40000000026 */
[----:B------:R-:W0:Y:S04]  /*0d20*/  LDS.64 R32, [R42+0x38] ;  /* 0x000038002a207984 */ /* 0x000e280000000a00 */
[----:B------:R-:W1:Y:S04]  /*0d30*/  LDS.64 R44, [R44] ;  /* 0x000000002c2c7984 */ /* 0x000e680000000a00 */
[----:B------:R-:W2:Y:S01]  /*0d40*/  LDS.64 R30, [R30] ;  /* 0x000000001e1e7984 */ /* 0x000ea20000000a00 */
[----:B0-----:R-:W-:-:S02]  /*0d50*/  DFMA R32, R46, R32, R34 ;  /* 0x000000202e20722b */ /* 0x001fc40000000022 */
[----:B-1----:R-:W-:Y:S02]  /*0d60*/  DFMA R40, R44, R40, R28 ;  /* 0x000000282c28722b */ /* 0x002fe4000000001c */
[----:B--2---:R-:W-:Y:S01]  /*0d70*/  DFMA R34, R36, R30, R38 ;  /* 0x0000001e2422722b */ /* 0x004fe20000000026 */
[----:B------:R-:W-:Y:S10]  /*0d80*/  @P0 BRA `(.L_x_9) ;  /* 0xfffffff800140947 */ /* 0x000ff4000383ffff */
.L_x_8:
[----:B------:R-:W-:-:S13]  /*0d90*/  ISETP.NE.AND P0, PT, R5, RZ, PT ;  /* 0x000000ff0500720c */ /* 0x000fda0003f05270 */
[----:B------:R-:W-:Y:S05]  /*0da0*/  @!P0 BRA `(.L_x_7) ;  /* 0x0000000800608947 */ /* 0x000fea0003800000 */
[----:B------:R-:W-:-:S04]  /*0db0*/  IADD3 R8, PT, PT, R5, -0x1, RZ ;  /* 0xffffffff05087810 */ /* 0x000fc80007ffe0ff */
[----:B------:R-:W-:-:S13]  /*0dc0*/  ISETP.GE.U32.AND P0, PT, R8, 0x3, PT ;  /* 0x000000030800780c */ /* 0x000fda0003f06070 */
[----:B------:R-:W-:Y:S05]  /*0dd0*/  @!P0 BRA `(.L_x_10) ;  /* 0x00000004001c8947 */ /* 0x000fea0003800000 */
[----:B------:R-:W0:Y:S01]  /*0de0*/  S2UR UR6, SR_CgaCtaId ;  /* 0x00000000000679c3 */ /* 0x000e220000008800 */
[----:B------:R-:W-:Y:S01]  /*0df0*/  UMOV UR4, 0x400 ;  /* 0x0000040000047882 */ /* 0x000fe20000000000 */
[CC--:B------:R-:W-:Y:S01]  /*0e00*/  IMAD R8, R11.reuse, R7.reuse, R12 ;  /* 0x000000070b087224 */ /* 0x0c0fe200078e020c */
[----:B------:R-:W-:Y:S01]  /*0e10*/  UIADD3 UR5, UPT, UPT, UR4, 0x8000, URZ ;  /* 0x0000800004057890 */ /* 0x000fe2000fffe0ff */
[-C--:B------:R-:W-:Y:S01]  /*0e20*/  IMAD R13, R6, R7.reuse, R11 ;  /* 0x00000007060d7224 */ /* 0x080fe200078e020b */
[----:B------:R-:W-:Y:S01]  /*0e30*/  UIADD3 UR4, UPT, UPT, UR4, 0x6000, URZ ;  /* 0x0000600004047890 */ /* 0x000fe2000fffe0ff */
[CC--:B------:R-:W-:Y:S02]  /*0e40*/  IMAD R48, R11.reuse, R7.reuse, R14 ;  /* 0x000000070b307224 */ /* 0x0c0fe400078e020e */
[-C--:B------:R-:W-:Y:S02]  /*0e50*/  IMAD R50, R11, R7.reuse, R10 ;  /* 0x000000070b327224 */ /* 0x080fe400078e020a */
[----:B------:R-:W-:Y:S01]  /*0e60*/  IMAD R15, R48, R7, R12 ;  /* 0x00000007300f7224 */ /* 0x000fe200078e020c */
[----:B0-----:R-:W-:-:S02]  /*0e70*/  ULEA UR5, UR6, UR5, 0x18 ;  /* 0x0000000506057291 */ /* 0x001fc4000f8ec0ff */
[----:B------:R-:W-:-:S04]  /*0e80*/  ULEA UR4, UR6, UR4, 0x18 ;  /* 0x0000000406047291 */ /* 0x000fc8000f8ec0ff */
[----:B------:R-:W-:Y:S02]  /*0e90*/  LEA R46, R8, UR5, 0x3 ;  /* 0x00000005082e7c11 */ /* 0x000fe4000f8e18ff */
[----:B------:R-:W-:Y:S01]  /*0ea0*/  LEA R8, R13, UR4, 0x3 ;  /* 0x000000040d087c11 */ /* 0x000fe2000f8e18ff */
[-C--:B------:R-:W-:Y:S01]  /*0eb0*/  IMAD R13, R10, R7.reuse, R11 ;  /* 0x000000070a0d7224 */ /* 0x080fe200078e020b */
[----:B------:R-:W-:Y:S01]  /*0ec0*/  LEA R48, R48, UR5, 0x3 ;  /* 0x0000000530307c11 */ /* 0x000fe2000f8e18ff */
[----:B------:R0:W-:Y:S01]  /*0ed0*/  LDS.64 R44, [R46] ;  /* 0x000000002e2c7984 */ /* 0x0001e20000000a00 */
[----:B------:R-:W-:Y:S01]  /*0ee0*/  LEA R50, R50, UR5, 0x3 ;  /* 0x0000000532327c11 */ /* 0x000fe2000f8e18ff */
[----:B------:R-:W-:Y:S01]  /*0ef0*/  IMAD R13, R13, R7, R12 ;  /* 0x000000070d0d7224 */ /* 0x000fe200078e020c */
[----:B------:R-:W-:Y:S01]  /*0f00*/  IADD3 R11, PT, PT, R11, 0x4, RZ ;  /* 0x000000040b0b7810 */ /* 0x000fe20007ffe0ff */
[----:B------:R-:W1:Y:S01]  /*0f10*/  LDS.64 R28, [R8] ;  /* 0x00000000081c7984 */ /* 0x000e620000000a00 */
[C---:B------:R-:W-:Y:S01]  /*0f20*/  IMAD R47, R7.reuse, 0x8, R48 ;  /* 0x00000008072f7824 */ /* 0x040fe200078e0230 */
[----:B------:R-:W-:-:S02]  /*0f30*/  LEA R49, R7, R50, 0x3 ;  /* 0x0000003207317211 */ /* 0x000fc400078e18ff */
[----:B------:R-:W-:Y:S01]  /*0f40*/  LEA R52, R13, UR4, 0x3 ;  /* 0x000000040d347c11 */ /* 0x000fe2000f8e18ff */
[----:B0-----:R-:W-:Y:S01]  /*0f50*/  IMAD R46, R7, 0x8, R46 ;  /* 0x00000008072e7824 */ /* 0x001fe200078e022e */
[----:B------:R-:W-:Y:S01]  /*0f60*/  LEA R13, R15, UR4, 0x3 ;  /* 0x000000040f0d7c11 */ /* 0x000fe2000f8e18ff */
[----:B------:R-:W-:Y:S01]  /*0f70*/  LDS.64 R36, [R50] ;  /* 0x0000000032247984 */ /* 0x000fe20000000a00 */
[----:B------:R-:W-:-:S03]  /*0f80*/  LEA R15, R7, R52, 0x3 ;  /* 0x00000034070f7211 */ /* 0x000fc600078e18ff */
[----:B------:R0:W-:Y:S01]  /*0f90*/  LDS.64 R30, [R52] ;  /* 0x00000000341e7984 */ /* 0x0001e20000000a00 */
[----:B------:R-:W-:-:S03]  /*0fa0*/  IMAD R51, R0, 0x8, R13 ;  /* 0x0000000800337824 */ /* 0x000fc600078e020d */
[----:B------:R-:W-:Y:S04]  /*0fb0*/  LDS.64 R42, [R46] ;  /* 0x000000002e2a7984 */ /* 0x000fe80000000a00 */
[----:B------:R2:W3:Y:S01]  /*0fc0*/  LDS.64 R38, [R13] ;  /* 0x000000000d267984 */ /* 0x0004e20000000a00 */
[C---:B0-----:R-:W-:Y:S01]  /*0fd0*/  IMAD R52, R7.reuse, 0x8, R47 ;  /* 0x0000000807347824 */ /* 0x041fe200078e022f */
[C---:B--2---:R-:W-:Y:S01]  /*0fe0*/  LEA R13, R7.reuse, R15, 0x3 ;  /* 0x0000000f070d7211 */ /* 0x044fe200078e18ff */
[----:B-1----:R-:W-:Y:S01]  /*0ff0*/  DFMA R44, R44, R28, R32 ;  /* 0x0000001c2c2c722b */ /* 0x002fe20000000020 */
[----:B------:R0:W1:Y:S04]  /*1000*/  LDS.64 R32, [R48] ;  /* 0x0000000030207984 */ /* 0x0000680000000a00 */
[----:B------:R-:W2:Y:S01]  /*1010*/  LDS.64 R28, [R8+0x8] ;  /* 0x00000800081c7984 */ /* 0x000ea20000000a00 */
[----:B0-----:R-:W-:Y:S01]  /*1020*/  LEA R48, R7, R46, 0x3 ;  /* 0x0000002e07307211 */ /* 0x001fe200078e18ff */
[----:B---3--:R-:W-:-:S02]  /*1030*/  DFMA R36, R36, R38, R34 ;  /* 0x000000262424722b */ /* 0x008fc40000000022 */
[----:B------:R-:W-:Y:S04]  /*1040*/  LDS.64 R34, [R49] ;  /* 0x0000000031227984 */ /* 0x000fe80000000a00 */
[----:B------:R-:W0:Y:S01]  /*1050*/  LDS.64 R38, [R51] ;  /* 0x0000000033267984 */ /* 0x000e220000000a00 */
[----:B-1----:R-:W-:-:S03]  /*1060*/  DFMA R30, R32, R30, R40 ;  /* 0x0000001e201e722b */ /* 0x002fc60000000028 */
[----:B------:R-:W-:Y:S01]  /*1070*/  LDS.64 R32, [R8+0x10] ;  /* 0x0000100008207984 */ /* 0x000fe20000000a00 */
[----:B--2---:R-:W-:-:S03]  /*1080*/  DFMA R28, R42, R28, R44 ;  /* 0x0000001c2a1c722b */ /* 0x004fc6000000002c */
[----:B------:R-:W1:Y:S04]  /*1090*/  LDS.64 R40, [R48] ;  /* 0x0000000030287984 */ /* 0x000e680000000a00 */
[----:B------:R-:W-:Y:S04]  /*10a0*/  LDS.64 R44, [R47] ;  /* 0x000000002f2c7984 */ /* 0x000fe80000000a00 */
[----:B------:R2:W3:Y:S02]  /*10b0*/  LDS.64 R42, [R15] ;  /* 0x000000000f2a7984 */ /* 0x0004e40000000a00 */
[C---:B--2---:R-:W-:Y:S01]  /*10c0*/  LEA R15, R0.reuse, R51, 0x3 ;  /* 0x00000033000f7211 */ /* 0x044fe200078e18ff */
[----:B0-----:R-:W-:Y:S01]  /*10d0*/  DFMA R34, R34, R38, R36 ;  /* 0x000000262222722b */ /* 0x001fe20000000024 */
[----:B------:R-:W-:Y:S03]  /*10e0*/  LDS.64 R50, [R13] ;  /* 0x000000000d327984 */ /* 0x000fe60000000a00 */
[----:B------:R-:W-:Y:S01]  /*10f0*/  IMAD R38, R0, 0x8, R15 ;  /* 0x0000000800267824 */ /* 0x000fe200078e020f */
[----:B------:R-:W-:Y:S05]  /*1100*/  LDS.64 R46, [R15] ;  /* 0x000000000f2e7984 */ /* 0x000fea0000000a00 */
[----:B------:R-:W-:Y:S01]  /*1110*/  LDS.64 R38, [R38] ;  /* 0x0000000026267984 */ /* 0x000fe20000000a00 */
[----:B-1----:R-:W-:-:S03]  /*1120*/  DFMA R32, R40, R32, R28 ;  /* 0x000000202820722b */ /* 0x002fc6000000001c */
[----:B------:R0:W-:Y:S01]  /*1130*/  LDS.64 R28, [R8+0x18] ;  /* 0x00001800081c7984 */ /* 0x0001e20000000a00 */
[----:B------:R-:W-:Y:S01]  /*1140*/  IMAD R40, R7, 0x8, R13 ;  /* 0x0000000807287824 */ /* 0x000fe200078e020d */
[----:B---3--:R-:W-:-:S05]  /*1150*/  DFMA R30, R44, R42, R30 ;  /* 0x0000002a2c1e722b */ /* 0x008fca000000001e */
[----:B------:R-:W-:Y:S01]  /*1160*/  LDS.64 R40, [R40] ;  /* 0x0000000028287984 */ /* 0x000fe20000000a00 */
[C---:B0-----:R-:W-:Y:S01]  /*1170*/  IMAD R8, R7.reuse, 0x8, R49 ;  /* 0x0000000807087824 */ /* 0x041fe200078e0231 */
[C---:B------:R-:W-:Y:S01]  /*1180*/  LEA R42, R7.reuse, R52, 0x3 ;  /* 0x00000034072a7211 */ /* 0x040fe200078e18ff */
[C---:B------:R-:W-:Y:S01]  /*1190*/  IMAD R44, R7.reuse, 0x8, R48 ;  /* 0x00000008072c7824 */ /* 0x040fe200078e0230 */
[----:B------:R-:W0:Y:S02]  /*11a0*/  LDS.64 R52, [R52] ;  /* 0x0000000034347984 */ /* 0x000e240000000a00 */
[----:B------:R-:W-:Y:S02]  /*11b0*/  LEA R36, R7, R8, 0x3 ;  /* 0x0000000807247211 */ /* 0x000fe400078e18ff */
[----:B------:R-:W1:Y:S04]  /*11c0*/  LDS.64 R48, [R8] ;  /* 0x0000000008307984 */ /* 0x000e680000000a00 */
[----:B------:R-:W2:Y:S04]  /*11d0*/  LDS.64 R44, [R44] ;  /* 0x000000002c2c7984 */ /* 0x000ea80000000a00 */
[----:B------:R-:W3:Y:S04]  /*11e0*/  LDS.64 R42, [R42] ;  /* 0x000000002a2a7984 */ /* 0x000ee80000000a00 */
[----:B------:R-:W4:Y:S01]  /*11f0*/  LDS.64 R36, [R36] ;  /* 0x0000000024247984 */ /* 0x000f220000000a00 */
[----:B0-----:R-:W-:-:S02]  /*1200*/  DFMA R30, R52, R50, R30 ;  /* 0x00000032341e722b */ /* 0x001fc4000000001e */
[----:B-1----:R-:W-:Y:S02]  /*1210*/  DFMA R34, R48, R46, R34 ;  /* 0x0000002e3022722b */ /* 0x002fe40000000022 */
[----:B--2---:R-:W-:-:S04]  /*1220*/  DFMA R32, R44, R28, R32 ;  /* 0x0000001c2c20722b */ /* 0x004fc80000000020 */
[----:B---3--:R-:W-:Y:S02]  /*1230*/  DFMA R40, R42, R40, R30 ;  /* 0x000000282a28722b */ /* 0x008fe4000000001e */
[----:B----4-:R-:W-:-:S11]  /*1240*/  DFMA R34, R36, R38, R34 ;  /* 0x000000262422722b */ /* 0x010fd60000000022 */
.L_x_10:
[----:B------:R-:W-:-:S13]  /*1250*/  LOP3.LUT P0, R8, R7, 0x3, RZ, 0xc0, !PT ;  /* 0x0000000307087812 */ /* 0x000fda000780c0ff */
[----:B------:R-:W-:Y:S05]  /*1260*/  @!P0 BRA `(.L_x_7) ;  /* 0x0000000400308947 */ /* 0x000fea0003800000 */
[----:B------:R-:W-:Y:S02]  /*1270*/  ISETP.NE.AND P0, PT, R8, 0x1, PT ;  /* 0x000000010800780c */ /* 0x000fe40003f05270 */
[----:B------:R-:W-:-:S04]  /*1280*/  LOP3.LUT R13, R7, 0x1, RZ, 0xc0, !PT ;  /* 0x00000001070d7812 */ /* 0x000fc800078ec0ff */
[----:B------:R-:W-:-:S07]  /*1290*/  ISETP.NE.U32.AND P1, PT, R13, 0x1, PT ;  /* 0x000000010d00780c */ /* 0x000fce0003f25070 */
[----:B------:R-:W-:Y:S06]  /*12a0*/  @!P0 BRA `(.L_x_11) ;  /* 0x0000000000ac8947 */ /* 0x000fec0003800000 */
[----:B------:R-:W0:Y:S01]  /*12b0*/  S2UR UR6, SR_CgaCtaId ;  /* 0x00000000000679c3 */ /* 0x000e220000008800 */
[----:B------:R-:W-:Y:S01]  /*12c0*/  UMOV UR4, 0x400 ;  /* 0x0000040000047882 */ /* 0x000fe20000000000 */
[CC--:B------:R-:W-:Y:S01]  /*12d0*/  IMAD R8, R11.reuse, R7.reuse, R12 ;  /* 0x000000070b087224 */ /* 0x0c0fe200078e020c */
[----:B------:R-:W-:Y:S01]  /*12e0*/  UIADD3 UR5, UPT, UPT, UR4, 0x8000, URZ ;  /* 0x0000800004057890 */ /* 0x000fe2000fffe0ff */
[-CC-:B------:R-:W-:Y:S01]  /*12f0*/  IMAD R42, R6, R7.reuse, R11.reuse ;  /* 0x00000007062a7224 */ /* 0x180fe200078e020b */
[----:B------:R-:W-:Y:S01]  /*1300*/  UIADD3 UR4, UPT, UPT, UR4, 0x6000, URZ ;  /* 0x0000600004047890 */ /* 0x000fe2000fffe0ff */
[-C--:B------:R-:W-:Y:S02]  /*1310*/  IMAD R15, R10, R7.reuse, R11 ;  /* 0x000000070a0f7224 */ /* 0x080fe400078e020b */
[-C--:B------:R-:W-:Y:S02]  /*1320*/  IMAD R13, R11, R7.reuse, R14 ;  /* 0x000000070b0d7224 */ /* 0x080fe400078e020e */
[----:B------:R-:W-:-:S02]  /*1330*/  IMAD R15, R15, R7, R12 ;  /* 0x000000070f0f7224 */ /* 0x000fc400078e020c */
[-C--:B------:R-:W-:Y:S02]  /*1340*/  IMAD R31, R13, R7.reuse, R12 ;  /* 0x000000070d1f7224 */ /* 0x080fe400078e020c */
[C---:B------:R-:W-:Y:S01]  /*1350*/  IMAD R30, R11.reuse, R7, R10 ;  /* 0x000000070b1e7224 */ /* 0x040fe200078e020a */
[----:B------:R-:W-:Y:S01]  /*1360*/  IADD3 R11, PT, PT, R11, 0x2, RZ ;  /* 0x000000020b0b7810 */ /* 0x000fe20007ffe0ff */
[----:B0-----:R-:W-:Y:S02]  /*1370*/  ULEA UR5, UR6, UR5, 0x18 ;  /* 0x0000000506057291 */ /* 0x001fe4000f8ec0ff */
[----:B------:R-:W-:-:S04]  /*1380*/  ULEA UR4, UR6, UR4, 0x18 ;  /* 0x0000000406047291 */ /* 0x000fc8000f8ec0ff */
[----:B------:R-:W-:Y:S02]  /*1390*/  LEA R8, R8, UR5, 0x3 ;  /* 0x0000000508087c11 */ /* 0x000fe4000f8e18ff */
[----:B------:R-:W-:Y:S02]  /*13a0*/  LEA R42, R42, UR4, 0x3 ;  /* 0x000000042a2a7c11 */ /* 0x000fe4000f8e18ff */
[----:B------:R-:W-:Y:S01]  /*13b0*/  LEA R50, R13, UR5, 0x3 ;  /* 0x000000050d327c11 */ /* 0x000fe2000f8e18ff */
[----:B------:R-:W-:Y:S01]  /*13c0*/  LDS.64 R28, [R8] ;  /* 0x00000000081c7984 */ /* 0x000fe20000000a00 */
[----:B------:R-:W-:Y:S01]  /*13d0*/  LEA R48, R15, UR4, 0x3 ;  /* 0x000000040f307c11 */ /* 0x000fe2000f8e18ff */
[----:B------:R-:W-:Y:S01]  /*13e0*/  IMAD R44, R7, 0x8, R8 ;  /* 0x00000008072c7824 */ /* 0x000fe200078e0208 */
[----:B------:R-:W-:Y:S01]  /*13f0*/  LEA R15, R31, UR4, 0x3 ;  /* 0x000000041f0f7c11 */ /* 0x000fe2000f8e18ff */
[----:B------:R-:W0:Y:S01]  /*1400*/  LDS.64 R52, [R42] ;  /* 0x000000002a347984 */ /* 0x000e220000000a00 */
[----:B------:R-:W-:-:S02]  /*1410*/  LEA R13, R30, UR5, 0x3 ;  /* 0x000000051e0d7c11 */ /* 0x000fc4000f8e18ff */
[C---:B------:R-:W-:Y:S01]  /*1420*/  LEA R30, R7.reuse, R48, 0x3 ;  /* 0x00000030071e7211 */ /* 0x040fe200078e18ff */
[----:B------:R-:W-:Y:S01]  /*1430*/  IMAD R38, R0, 0x8, R15 ;  /* 0x0000000800267824 */ /* 0x000fe200078e020f */
[----:B------:R-:W-:Y:S01]  /*1440*/  LDS.64 R48, [R48] ;  /* 0x0000000030307984 */ /* 0x000fe20000000a00 */
[----:B------:R-:W-:-:S03]  /*1450*/  LEA R36, R7, R13, 0x3 ;  /* 0x0000000d07247211 */ /* 0x000fc600078e18ff */
[----:B------:R-:W-:Y:S04]  /*1460*/  LDS.64 R46, [R13] ;  /* 0x000000000d2e7984 */ /* 0x000fe80000000a00 */
[----:B------:R-:W-:Y:S04]  /*1470*/  LDS.64 R42, [R42+0x8] ;  /* 0x000008002a2a7984 */ /* 0x000fe80000000a00 */
[----:B------:R-:W-:Y:S04]  /*1480*/  LDS.64 R44, [R44] ;  /* 0x000000002c2c7984 */ /* 0x000fe80000000a00 */
[----:B------:R-:W-:Y:S04]  /*1490*/  LDS.64 R30, [R30] ;  /* 0x000000001e1e7984 */ /* 0x000fe80000000a00 */
[----:B------:R-:W-:Y:S04]  /*14a0*/  LDS.64 R36, [R36] ;  /* 0x0000000024247984 */ /* 0x000fe80000000a00 */
[----:B------:R-:W-:Y:S01]  /*14b0*/  LDS.64 R38, [R38] ;  /* 0x0000000026267984 */ /* 0x000fe20000000a00 */
[----:B0-----:R-:W-:Y:S01]  /*14c0*/  DFMA R52, R28, R52, R32 ;  /* 0x000000341c34722b */ /* 0x001fe20000000020 */
[----:B------:R-:W-:-:S02]  /*14d0*/  IMAD R28, R7, 0x8, R50 ;  /* 0x00000008071c7824 */ /* 0x000fc400078e0232 */
[----:B------:R-:W0:Y:S04]  /*14e0*/  LDS.64 R32, [R15] ;  /* 0x000000000f207984 */ /* 0x000e280000000a00 */
[----:B------:R-:W1:Y:S04]  /*14f0*/  LDS.64 R50, [R50] ;  /* 0x0000000032327984 */ /* 0x000e680000000a00 */
[----:B------:R-:W2:Y:S01]  /*1500*/  LDS.64 R28, [R28] ;  /* 0x000000001c1c7984 */ /* 0x000ea20000000a00 */
[----:B0-----:R-:W-:Y:S02]  /*1510*/  DFMA R34, R46, R32, R34 ;  /* 0x000000202e22722b */ /* 0x001fe40000000022 */
[----:B------:R-:W-:-:S02]  /*1520*/  DFMA R32, R44, R42, R52 ;  /* 0x0000002a2c20722b */ /* 0x000fc40000000034 */
[----:B-1----:R-:W-:-:S04]  /*1530*/  DFMA R40, R50, R48, R40 ;  /* 0x000000303228722b */ /* 0x002fc80000000028 */
[----:B------:R-:W-:-:S04]  /*1540*/  DFMA R34, R36, R38, R34 ;  /* 0x000000262422722b */ /* 0x000fc80000000022 */
[----:B--2---:R-:W-:-:S11]  /*1550*/  DFMA R40, R28, R30, R40 ;  /* 0x0000001e1c28722b */ /* 0x004fd60000000028 */
.L_x_11:
[----:B------:R-:W-:Y:S05]  /*1560*/  @P1 BRA `(.L_x_7) ;  /* 0x0000000000701947 */ /* 0x000fea0003800000 */
[----:B------:R-:W0:Y:S01]  /*1570*/  S2UR UR5, SR_CgaCtaId ;  /* 0x00000000000579c3 */ /* 0x000e220000008800 */
[----:B------:R-:W-:Y:S01]  /*1580*/  UMOV UR4, 0x400 ;  /* 0x0000040000047882 */ /* 0x000fe20000000000 */
[-CC-:B------:R-:W-:Y:S01]  /*1590*/  IMAD R13, R10, R7.reuse, R11.reuse ;  /* 0x000000070a0d7224 */ /* 0x180fe200078e020b */
[----:B------:R-:W-:Y:S01]  /*15a0*/  UIADD3 UR6, UPT, UPT, UR4, 0x6000, URZ ;  /* 0x0000600004067890 */ /* 0x000fe2000fffe0ff */
[CC--:B------:R-:W-:Y:S01]  /*15b0*/  IMAD R14, R11.reuse, R7.reuse, R14 ;  /* 0x000000070b0e7224 */ /* 0x0c0fe200078e020e */
[----:B------:R-:W-:Y:S01]  /*15c0*/  UIADD3 UR4, UPT, UPT, UR4, 0x8000, URZ ;  /* 0x0000800004047890 */ /* 0x000fe2000fffe0ff */
[-C--:B------:R-:W-:Y:S02]  /*15d0*/  IMAD R8, R6, R7.reuse, R11 ;  /* 0x0000000706087224 */ /* 0x080fe400078e020b */
[-CC-:B------:R-:W-:Y:S02]  /*15e0*/  IMAD R6, R11, R7.reuse, R12.reuse ;  /* 0x000000070b067224 */ /* 0x180fe400078e020c */
[----:B------:R-:W-:-:S02]  /*15f0*/  IMAD R13, R13, R7, R12 ;  /* 0x000000070d0d7224 */ /* 0x000fc400078e020c */
[-C--:B------:R-:W-:Y:S02]  /*1600*/  IMAD R10, R11, R7.reuse, R10 ;  /* 0x000000070b0a7224 */ /* 0x080fe400078e020a */
[----:B------:R-:W-:Y:S01]  /*1610*/  IMAD R12, R14, R7, R12 ;  /* 0x000000070e0c7224 */ /* 0x000fe200078e020c */
[----:B0-----:R-:W-:Y:S02]  /*1620*/  ULEA UR6, UR5, UR6, 0x18 ;  /* 0x0000000605067291 */ /* 0x001fe4000f8ec0ff */
[----:B------:R-:W-:-:S04]  /*1630*/  ULEA UR4, UR5, UR4, 0x18 ;  /* 0x0000000405047291 */ /* 0x000fc8000f8ec0ff */
[----:B------:R-:W-:Y:S02]  /*1640*/  LEA R28, R13, UR6, 0x3 ;  /* 0x000000060d1c7c11 */ /* 0x000fe4000f8e18ff */
[----:B------:R-:W-:Y:S02]  /*1650*/  LEA R14, R14, UR4, 0x3 ;  /* 0x000000040e0e7c11 */ /* 0x000fe4000f8e18ff */
[----:B------:R-:W-:Y:S02]  /*1660*/  LEA R30, R10, UR4, 0x3 ;  /* 0x000000040a1e7c11 */ /* 0x000fe4000f8e18ff */
[----:B------:R-:W-:Y:S01]  /*1670*/  LEA R36, R12, UR6, 0x3 ;  /* 0x000000060c247c11 */ /* 0x000fe2000f8e18ff */
[----:B------:R-:W-:Y:S01]  /*1680*/  LDS.64 R28, [R28] ;  /* 0x000000001c1c7984 */ /* 0x000fe20000000a00 */
[----:B------:R-:W-:Y:S02]  /*1690*/  LEA R8, R8, UR6, 0x3 ;  /* 0x0000000608087c11 */ /* 0x000fe4000f8e18ff */
[----:B------:R-:W-:Y:S01]  /*16a0*/  LEA R6, R6, UR4, 0x3 ;  /* 0x0000000406067c11 */ /* 0x000fe2000f8e18ff */
[----:B------:R-:W0:Y:S04]  /*16b0*/  LDS.64 R14, [R14] ;  /* 0x000000000e0e7984 */ /* 0x000e280000000a00 */
[----:B------:R-:W-:Y:S04]  /*16c0*/  LDS.64 R10, [R6] ;  /* 0x00000000060a7984 */ /* 0x000fe80000000a00 */
[----:B------:R-:W1:Y:S04]  /*16d0*/  LDS.64 R12, [R8] ;  /* 0x00000000080c7984 */ /* 0x000e680000000a00 */
[----:B------:R-:W-:Y:S04]  /*16e0*/  LDS.64 R30, [R30] ;  /* 0x000000001e1e7984 */ /* 0x000fe80000000a00 */
[----:B------:R-:W2:Y:S01]  /*16f0*/  LDS.64 R36, [R36] ;  /* 0x0000000024247984 */ /* 0x000ea20000000a00 */
[----:B0-----:R-:W-:-:S02]  /*1700*/  DFMA R40, R14, R28, R40 ;  /* 0x0000001c0e28722b */ /* 0x001fc40000000028 */
[----:B-1----:R-:W-:Y:S02]  /*1710*/  DFMA R32, R10, R12, R32 ;  /* 0x0000000c0a20722b */ /* 0x002fe40000000020 */
[----:B--2---:R-:W-:-:S11]  /*1720*/  DFMA R34, R30, R36, R34 ;  /* 0x000000241e22722b */ /* 0x004fd60000000022 */
.L_x_7:
[----:B------:R-:W0:Y:S01]  /*1730*/  S2UR UR6, SR_CgaCtaId ;  /* 0x00000000000679c3 */ /* 0x000e220000008800 */
[-C--:B-----5:R-:W-:Y:S01]  /*1740*/  DMUL R10, R18, R40.reuse ;  /* 0x00000028120a7228 */ /* 0x0a0fe20000000000 */
[----:B------:R-:W-:Y:S01]  /*1750*/  UMOV UR5, 0x400 ;  /* 0x0000040000057882 */ /* 0x000fe20000000000 */
[-C--:B------:R-:W-:Y:S01]  /*1760*/  DMUL R22, R22, R40.reuse ;  /* 0x0000002816167228 */ /* 0x080fe20000000000 */
[----:B------:R-:W1:Y:S01]  /*1770*/  LDCU UR8, c[0x0][0x360] ;  /* 0x00006c00ff0877ac */ /* 0x000e620008000800 */
[----:B------:R-:W-:Y:S01]  /*1780*/  DMUL R40, R24, R40 ;  /* 0x0000002818287228 */ /* 0x000fe20000000000 */
[----:B------:R-:W-:-:S03]  /*1790*/  UIADD3 UR4, UPT, UPT, UR5, 0x2000, URZ ;  /* 0x0000200005047890 */ /* 0x000fc6000fffe0ff */
[-C--:B------:R-:W-:Y:S02]  /*17a0*/  DFMA R10, R16, R32.reuse, R10 ;  /* 0x00000020100a722b */ /* 0x080fe4000000000a */
[-C--:B------:R-:W-:Y:S02]  /*17b0*/  DFMA R22, R18, R32.reuse, R22 ;  /* 0x000000201216722b */ /* 0x080fe40000000016 */
[----:B------:R-:W-:-:S04]  /*17c0*/  DFMA R40, R20, R32, R40 ;  /* 0x000000201428722b */ /* 0x000fc80000000028 */
[-C--:B------:R-:W-:Y:S02]  /*17d0*/  DFMA R10, R20, R34.reuse, R10 ;  /* 0x00000022140a722b */ /* 0x080fe4000000000a */
[-C--:B------:R-:W-:Y:S02]  /*17e0*/  DFMA R22, R24, R34.reuse, R22 ;  /* 0x000000221816722b */ /* 0x080fe40000000016 */
[----:B------:R-:W-:Y:S01]  /*17f0*/  DFMA R26, R26, R34, R40 ;  /* 0x000000221a1a722b */ /* 0x000fe20000000028 */
[----:B0-----:R-:W-:Y:S02]  /*1800*/  ULEA UR7, UR6, UR5, 0x18 ;  /* 0x0000000506077291 */ /* 0x001fe4000f8ec0ff */
[----:B------:R-:W-:Y:S02]  /*1810*/  UIADD3 UR5, UPT, UPT, UR5, 0x4000, URZ ;  /* 0x0000400005057890 */ /* 0x000fe4000fffe0ff */
[----:B------:R-:W-:Y:S02]  /*1820*/  ULEA UR4, UR6, UR4, 0x18 ;  /* 0x0000000406047291 */ /* 0x000fe4000f8ec0ff */
[----:B------:R-:W-:Y:S01]  /*1830*/  ULEA UR5, UR6, UR5, 0x18 ;  /* 0x0000000506057291 */ /* 0x000fe2000f8ec0ff */
[----:B------:R-:W-:-:S03]  /*1840*/  LEA R13, R9, UR7, 0x3 ;  /* 0x00000007090d7c11 */ /* 0x000fc6000f8e18ff */
[C---:B------:R-:W-:Y:S02]  /*1850*/  LEA R15, R9.reuse, UR4, 0x3 ;  /* 0x00000004090f7c11 */ /* 0x040fe4000f8e18ff */
[C---:B------:R-:W-:Y:S01]  /*1860*/  LEA R17, R9.reuse, UR5, 0x3 ;  /* 0x0000000509117c11 */ /* 0x040fe2000f8e18ff */
[----:B------:R2:W-:Y:S01]  /*1870*/  STS.64 [R13], R10 ;  /* 0x0000000a0d007388 */ /* 0x0005e20000000a00 */
[----:B-1----:R-:W-:-:S03]  /*1880*/  VIADD R9, R9, UR8 ;  /* 0x0000000809097c36 */ /* 0x002fc60008000000 */
[----:B------:R2:W-:Y:S02]  /*1890*/  STS.64 [R15], R22 ;  /* 0x000000160f007388 */ /* 0x0005e40000000a00 */
[----:B------:R-:W-:Y:S02]  /*18a0*/  ISETP.GE.AND P0, PT, R9, R2, PT ;  /* 0x000000020900720c */ /* 0x000fe40003f06270 */
[----:B------:R2:W-:Y:S11]  /*18b0*/  STS.64 [R17], R26 ;  /* 0x0000001a11007388 */ /* 0x0005f60000000a00 */
[----:B------:R-:W-:Y:S05]  /*18c0*/  @!P0 BRA `(.L_x_12) ;  /* 0xffffffe800888947 */ /* 0x000fea000383ffff */
.L_x_6:
[----:B------:R-:W-:Y:S05]  /*18d0*/  BSYNC.RECONVERGENT B0 ;  /* 0x0000000000007941 */ /* 0x000fea0003800200 */
.L_x_5:
[----:B------:R-:W-:Y:S01]  /*18e0*/  BAR.SYNC.DEFER_BLOCKING 0x0 ;  /* 0x0000000000007b1d */ /* 0x000fe20000010000 */
[----:B------:R-:W-:-:S13]  /*18f0*/  ISETP.GE.AND P0, PT, R3, R2, PT ;  /* 0x000000020300720c */ /* 0x000fda0003f06270 */
[----:B------:R-:W-:Y:S05]  /*1900*/  @P0 EXIT ;  /* 0x000000000000094d */ /* 0x000fea0003800000 */
[----:B------:R-:W-:Y:S01]  /*1910*/  ISETP.GT.AND P0, PT, R7, RZ, PT ;  /* 0x000000ff0700720c */ /* 0x000fe20003f04270 */
[----:B------:R-:W3:-:S12]  /*1920*/  LDCU UR9, c[0x0][0x360] ;  /* 0x00006c00ff0977ac */ /* 0x000ed80008000800 */
[----:B------:R-:W-:Y:S05]  /*1930*/  @P0 BRA `(.L_x_13) ;  /* 0x0000000000200947 */ /* 0x000fea0003800000 */
[----:B01----:R-:W0:Y:S02]  /*1940*/  LDC.64 R8, c[0x0][0x380] ;  /* 0x0000e000ff087b82 */ /* 0x003e240000000a00 */
.L_x_14:
[----:B-1----:R-:W-:Y:S01]  /*1950*/  IADD3 R7, PT, PT, R4, R3, RZ ;  /* 0x0000000304077210 */ /* 0x002fe20007ffe0ff */
[----:B---3--:R-:W-:-:S04]  /*1960*/  VIADD R3, R3, UR9 ;  /* 0x0000000903037c36 */ /* 0x008fc80008000000 */
[----:B0-----:R-:W-:Y:S01]  /*1970*/  IMAD.WIDE R6, R7, 0x8, R8 ;  /* 0x0000000807067825 */ /* 0x001fe200078e0208 */
[----:B------:R-:W-:-:S04]  /*1980*/  ISETP.GE.AND P0, PT, R3, R2, PT ;  /* 0x000000020300720c */ /* 0x000fc80003f06270 */
[----:B------:R1:W-:Y:S09]  /*1990*/  STG.E.64 desc[UR10][R6.64], RZ ;  /* 0x000000ff06007986 */ /* 0x0003f2000c101b0a */
[----:B------:R-:W-:Y:S05]  /*19a0*/  @!P0 BRA `(.L_x_14) ;  /* 0xfffffffc00e88947 */ /* 0x000fea000383ffff */
[----:B------:R-:W-:Y:S05]  /*19b0*/  EXIT ;  /* 0x000000000000794d */ /* 0x000fea0003800000 */
.L_x_13:
[C---:B-1----:R-:W-:Y:S02]  /*19c0*/  LOP3.LUT R5, R7.reuse, 0x7ffffff8, RZ, 0xc0, !PT ;  /* 0x7ffffff807057812 */ /* 0x042fe400078ec0ff */
[C---:B------:R-:W-:Y:S02]  /*19d0*/  SHF.L.U32 R6, R7.reuse, 0x3, RZ ;  /* 0x0000000307067819 */ /* 0x040fe400000006ff */
[----:B------:R-:W-:Y:S01]  /*19e0*/  LOP3.LUT R7, R7, 0x7, RZ, 0xc0, !PT ;  /* 0x0000000707077812 */ /* 0x000fe200078ec0ff */
[----:B0-----:R-:W-:-:S07]  /*19f0*/  IMAD.MOV R8, RZ, RZ, -R5 ;  /* 0x000000ffff087224 */ /* 0x001fce00078e0a05 */
.L_x_23:
[----:B0-2---:R-:W0:Y:S01]  /*1a00*/  LDC.64 R10, c[0x0][0x3a0] ;  /* 0x0000e800ff0a7b82 */ /* 0x005e220000000a00 */
[----:B------:R-:W-:Y:S01]  /*1a10*/  I2FP.F32.S32 R12, R3 ;  /* 0x00000003000c7245 */ /* 0x000fe20000201400 */
[----:B------:R-:W-:Y:S01]  /*1a20*/  IMAD.MOV.U32 R16, RZ, RZ, RZ ;  /* 0x000000ffff107224 */ /* 0x000fe200078e00ff */
[----:B------:R-:W-:-:S03]  /*1a30*/  CS2R R28, SRZ ;  /* 0x00000000001c7805 */ /* 0x000fc6000001ff00 */
[----:B0-----:R-:W-:-:S06]  /*1a40*/  FMUL R9, R12, R11 ;  /* 0x0000000b0c097220 */ /* 0x001fcc0000400000 */
[----:B------:R-:W0:Y:S02]  /*1a50*/  F2I.TRUNC.NTZ R9, R9 ;  /* 0x0000000900097305 */ /* 0x000e24000020f100 */
[----:B0-----:R-:W-:Y:S01]  /*1a60*/  I2FP.F32.S32 R12, R9 ;  /* 0x00000009000c7245 */ /* 0x001fe20000201400 */
[----:B------:R-:W-:-:S04]  /*1a70*/  IMAD.MOV R15, RZ, RZ, -R9 ;  /* 0x000000ffff0f7224 */ /* 0x000fc800078e0a09 */
[----:B------:R-:W-:Y:S01]  /*1a80*/  FMUL R11, R12, R11 ;  /* 0x0000000b0c0b7220 */ /* 0x000fe20000400000 */
[C---:B------:R-:W-:Y:S01]  /*1a90*/  IADD3 R12, PT, PT, R10.reuse, -0x1, RZ ;  /* 0xffffffff0a0c7810 */ /* 0x040fe20007ffe0ff */
[----:B------:R-:W-:-:S03]  /*1aa0*/  IMAD R15, R10, R15, R3 ;  /* 0x0000000f0a0f7224 */ /* 0x000fc600078e0203 */
[----:B------:R-:W-:Y:S01]  /*1ab0*/  ISETP.GE.U32.AND P0, PT, R12, 0x7, PT ;  /* 0x000000070c00780c */ /* 0x000fe20003f06070 */
[----:B------:R-:W0:Y:S02]  /*1ac0*/  F2I.TRUNC.NTZ R11, R11 ;  /* 0x0000000b000b7305 */ /* 0x000e24000020f100 */
[----:B0-----:R-:W-:-:S05]  /*1ad0*/  IADD3 R17, PT, PT, -R11, RZ, RZ ;  /* 0x000000ff0b117210 */ /* 0x001fca0007ffe1ff */
[----:B------:R-:W-:-:S05]  /*1ae0*/  IMAD R17, R10, R17, R9 ;  /* 0x000000110a117224 */ /* 0x000fca00078e0209 */
[----:B------:R-:W-:Y:S05]  /*1af0*/  @!P0 BRA `(.L_x_15) ;  /* 0x0000000800488947 */ /* 0x000fea0003800000 */
[----:B------:R-:W0:Y:S01]  /*1b00*/  S2UR UR6, SR_CgaCtaId ;  /* 0x00000000000679c3 */ /* 0x000e220000008800 */
[----:B------:R-:W-:Y:S01]  /*1b10*/  UMOV UR4, 0x400 ;  /* 0x0000040000047882 */ /* 0x000fe20000000000 */
[----:B------:R-:W-:Y:S01]  /*1b20*/  MOV R16, 0x8 ;  /* 0x0000000800107802 */ /* 0x000fe20000000f00 */
[----:B------:R-:W-:Y:S01]  /*1b30*/  UIADD3 UR5, UPT, UPT, UR4, 0x8000, URZ ;  /* 0x0000800004057890 */ /* 0x000fe2000fffe0ff */
[----:B------:R-:W-:Y:S01]  /*1b40*/  IMAD.SHL.U32 R19, R3, 0x8, RZ ;  /* 0x0000000803137824 */ /* 0x000fe200078e00ff */
[----:B------:R-:W-:Y:S01]  /*1b50*/  UIADD3 UR7, UPT, UPT, UR4, 0x2000, URZ ;  /* 0x0000200004077890 */ /* 0x000fe2000fffe0ff */
[C---:B------:R-:W-:Y:S01]  /*1b60*/  IMAD R14, R11.reuse, R10, -R9 ;  /* 0x0000000a0b0e7224 */ /* 0x040fe200078e0a09 */
[----:B------:R-:W-:Y:S01]  /*1b70*/  UIADD3 UR8, UPT, UPT, UR4, 0x4000, URZ ;  /* 0x0000400004087890 */ /* 0x000fe2000fffe0ff */
[----:B------:R-:W-:Y:S01]  /*1b80*/  IMAD R13, R11, -0x8, R16 ;  /* 0xfffffff80b0d7824 */ /* 0x000fe200078e0210 */
[----:B------:R-:W-:Y:S01]  /*1b90*/  BSSY.RECONVERGENT B0, `(.L_x_16) ;  /* 0x0000087000007945 */ /* 0x000fe20003800200 */
[----:B------:R-:W-:Y:S01]  /*1ba0*/  IMAD R12, R0, R11, RZ ;  /* 0x0000000b000c7224 */ /* 0x000fe200078e02ff */
[----:B------:R-:W-:Y:S01]  /*1bb0*/  MOV R48, R8 ;  /* 0x0000000800307202 */ /* 0x000fe20000000f00 */
[--C-:B------:R-:W-:Y:S01]  /*1bc0*/  IMAD R18, R6, R14, R19.reuse ;  /* 0x0000000e06127224 */ /* 0x100fe200078e0213 */
[C---:B------:R-:W-:Y:S01]  /*1bd0*/  IADD3 R16, PT, PT, R13.reuse, 0x8, RZ ;  /* 0x000000080d107810 */ /* 0x040fe20007ffe0ff */
[C---:B------:R-:W-:Y:S01]  /*1be0*/  VIADD R40, R13.reuse, 0x10 ;  /* 0x000000100d287836 */ /* 0x040fe20000000000 */
[C---:B------:R-:W-:Y:S01]  /*1bf0*/  IADD3 R41, PT, PT, R13.reuse, 0x18, RZ ;  /* 0x000000180d297810 */ /* 0x040fe20007ffe0ff */
[C---:B------:R-:W-:Y:S01]  /*1c00*/  VIADD R42, R13.reuse, 0x20 ;  /* 0x000000200d2a7836 */ /* 0x040fe20000000000 */
[C---:B------:R-:W-:Y:S01]  /*1c10*/  IADD3 R43, PT, PT, R13.reuse, 0x28, RZ ;  /* 0x000000280d2b7810 */ /* 0x040fe20007ffe0ff */
[----:B------:R-:W-:Y:S01]  /*1c20*/  VIADD R44, R13, 0x30 ;  /* 0x000000300d2c7836 */ /* 0x000fe20000000000 */
[----:B------:R-:W-:Y:S01]  /*1c30*/  CS2R R28, SRZ ;  /* 0x00000000001c7805 */ /* 0x000fe2000001ff00 */
[----:B------:R-:W-:-:S02]  /*1c40*/  IMAD R14, R0, R13, R19 ;  /* 0x0000000d000e7224 */ /* 0x000fc400078e0213 */
[--C-:B------:R-:W-:Y:S01]  /*1c50*/  IMAD R12, R12, -0x8, R19.reuse ;  /* 0xfffffff80c0c7824 */ /* 0x100fe200078e0213 */
[----:B0-----:R-:W-:Y:S01]  /*1c60*/  ULEA UR12, UR6, UR4, 0x18 ;  /* 0x00000004060c7291 */ /* 0x001fe2000f8ec0ff */
[C-C-:B------:R-:W-:Y:S01]  /*1c70*/  IMAD R16, R0.reuse, R16, R19.reuse ;  /* 0x0000001000107224 */ /* 0x140fe200078e0213 */
[----:B------:R-:W-:Y:S01]  /*1c80*/  ULEA UR4, UR6, UR5, 0x18 ;  /* 0x0000000506047291 */ /* 0x000fe2000f8ec0ff */
[C-C-:B------:R-:W-:Y:S01]  /*1c90*/  IMAD R40, R0.reuse, R40, R19.reuse ;  /* 0x0000002800287224 */ /* 0x140fe200078e0213 */
[----:B------:R-:W-:Y:S01]  /*1ca0*/  ULEA UR7, UR6, UR7, 0x18 ;  /* 0x0000000706077291 */ /* 0x000fe2000f8ec0ff */
[--C-:B------:R-:W-:Y:S01]  /*1cb0*/  IMAD R41, R0, R41, R19.reuse ;  /* 0x0000002900297224 */ /* 0x100fe200078e0213 */
[----:B------:R-:W-:Y:S01]  /*1cc0*/  ULEA UR8, UR6, UR8, 0x18 ;  /* 0x0000000806087291 */ /* 0x000fe2000f8ec0ff */
[----:B------:R-:W-:Y:S01]  /*1cd0*/  IMAD R49, R6, R9, UR12 ;  /* 0x0000000c06317e24 */ /* 0x000fe2000f8e0209 */
[----:B------:R-:W-:Y:S01]  /*1ce0*/  UIADD3 UR4, UPT, UPT, UR4, 0x20, URZ ;  /* 0x0000002004047890 */ /* 0x000fe2000fffe0ff */
[----:B------:R-:W-:-:S02]  /*1cf0*/  IMAD R42, R0, R42, R19 ;  /* 0x0000002a002a7224 */ /* 0x000fc400078e0213 */
[C-C-:B------:R-:W-:Y:S01]  /*1d00*/  IMAD R43, R0.reuse, R43, R19.reuse ;  /* 0x0000002b002b7224 */ /* 0x140fe200078e0213 */
[----:B------:R-:W-:Y:S01]  /*1d10*/  IADD3 R49, PT, PT, R49, 0x20, RZ ;  /* 0x0000002031317810 */ /* 0x000fe20007ffe0ff */
[----:B------:R-:W-:Y:S02]  /*1d20*/  IMAD R44, R0, R44, R19 ;  /* 0x0000002c002c7224 */ /* 0x000fe400078e0213 */
[----:B------:R-:W-:Y:S02]  /*1d30*/  VIADD R13, R18, UR7 ;  /* 0x00000007120d7c36 */ /* 0x000fe40008000000 */
[----:B------:R-:W-:Y:S02]  /*1d40*/  IMAD.U32 R45, RZ, RZ, UR8 ;  /* 0x00000008ff2d7e24 */ /* 0x000fe4000f8e00ff */
[C---:B------:R-:W-:Y:S02]  /*1d50*/  IMAD R50, R6.reuse, R15, UR4 ;  /* 0x0000000406327e24 */ /* 0x040fe4000f8e020f */
[----:B------:R-:W-:-:S02]  /*1d60*/  IMAD R46, R6, R17, UR4 ;  /* 0x00000004062e7e24 */ /* 0x000fc4000f8e0211 */
[----:B------:R-:W-:-:S07]  /*1d70*/  IMAD R47, R6, R11, UR4 ;  /* 0x00000004062f7e24 */ /* 0x000fce000f8e020b */
.L_x_17:
[----:B------:R-:W-:Y:S01]  /*1d80*/  LDS.64 R20, [R46+-0x20] ;  /* 0xffffe0002e147984 */ /* 0x000fe20000000a00 */
[----:B------:R-:W-:Y:S01]  /*1d90*/  IADD3 R39, PT, PT, R6, R13, RZ ;  /* 0x0000000d06277210 */ /* 0x000fe20007ffe0ff */
[----:B------:R-:W-:Y:S01]  /*1da0*/  IMAD.IADD R38, R12, 0x1, R45 ;  /* 0x000000010c267824 */ /* 0x000fe200078e022d */
[-C--:B------:R-:W-:Y:S01]  /*1db0*/  IADD3 R51, PT, PT, R14, R45.reuse, RZ ;  /* 0x0000002d0e337210 */ /* 0x080fe20007ffe0ff */
[----:B------:R0:W1:Y:S01]  /*1dc0*/  LDS.64 R26, [R13] ;  /* 0x000000000d1a7984 */ /* 0x0000620000000a00 */
[----:B------:R-:W-:Y:S01]  /*1dd0*/  IADD3 R52, PT, PT, R40, R45, RZ ;  /* 0x0000002d28347210 */ /* 0x000fe20007ffe0ff */
[----:B------:R-:W-:Y:S02]  /*1de0*/  VIADD R48, R48, 0x8 ;  /* 0x0000000830307836 */ /* 0x000fe40000000000 */
[----:B------:R-:W-:Y:S03]  /*1df0*/  LDS.64 R22, [R50+-0x20] ;  /* 0xffffe00032167984 */ /* 0x000fe60000000a00 */
[----:B------:R-:W-:Y:S01]  /*1e00*/  ISETP.NE.AND P0, PT, R48, RZ, PT ;  /* 0x000000ff3000720c */ /* 0x000fe20003f05270 */
[----:B------:R-:W2:Y:S01]  /*1e10*/  LDS.64 R18, [R49+-0x20] ;  /* 0xffffe00031127984 */ /* 0x000ea20000000a00 */
[----:B0-----:R-:W-:-:S03]  /*1e20*/  IMAD R13, R10, 0x40, R13 ;  /* 0x000000400a0d7824 */ /* 0x001fc600078e020d */
[----:B------:R-:W-:Y:S04]  /*1e30*/  LDS.64 R34, [R46+-0x18] ;  /* 0xffffe8002e227984 */ /* 0x000fe80000000a00 */
[----:B------:R-:W0:Y:S04]  /*1e40*/  LDS.64 R36, [R39] ;  /* 0x0000000027247984 */ /* 0x000e280000000a00 */
[----:B------:R-:W-:Y:S04]  /*1e50*/  LDS.64 R30, [R50+-0x18] ;  /* 0xffffe800321e7984 */ /* 0x000fe80000000a00 */
[----:B------:R4:W-:Y:S04]  /*1e60*/  LDS.64 R24, [R38] ;  /* 0x0000000026187984 */ /* 0x0009e80000000a00 */
[----:B------:R5:W-:Y:S01]  /*1e70*/  LDS.64 R32, [R51] ;  /* 0x0000000033207984 */ /* 0x000be20000000a00 */
[----:B----4-:R-:W-:Y:S01]  /*1e80*/  IADD3 R38, PT, PT, R16, R45, RZ ;  /* 0x0000002d10267210 */ /* 0x010fe20007ffe0ff */
[----:B-1----:R-:W-:-:S02]  /*1e90*/  DMUL R26, R20, R26 ;  /* 0x0000001a141a7228 */ /* 0x002fc40000000000 */
[----:B------:R-:W1:Y:S06]  /*1ea0*/  LDS.64 R20, [R49+-0x18] ;  /* 0xffffe80031147984 */ /* 0x000e6c0000000a00 */
[----:B--2---:R-:W-:Y:S01]  /*1eb0*/  DFMA R26, R22, R18, R26 ;  /* 0x00000012161a722b */ /* 0x004fe2000000001a */
[----:B------:R-:W2:Y:S04]  /*1ec0*/  LDS.64 R22, [R47+-0x20] ;  /* 0xffffe0002f167984 */ /* 0x000ea80000000a00 */
[----:B------:R-:W4:Y:S01]  /*1ed0*/  LDS.64 R18, [R47+-0x18] ;  /* 0xffffe8002f127984 */ /* 0x000f220000000a00 */
[----:B0-----:R-:W-:Y:S01]  /*1ee0*/  DMUL R36, R34, R36 ;  /* 0x0000002422247228 */ /* 0x001fe20000000000 */
[----:B------:R-:W-:-:S04]  /*1ef0*/  IMAD.IADD R35, R6, 0x1, R39 ;  /* 0x0000000106237824 */ /* 0x000fc800078e0227 */
[----:B-----5:R-:W-:-:S04]  /*1f00*/  IMAD.IADD R51, R6, 0x1, R35 ;  /* 0x0000000106337824 */ /* 0x020fc800078e0223 */
[----:B------:R-:W-:Y:S01]  /*1f10*/  IMAD.IADD R39, R6, 0x1, R51 ;  /* 0x0000000106277824 */ /* 0x000fe200078e0233 */
[----:B-1----:R-:W-:Y:S01]  /*1f20*/  DFMA R36, R30, R20, R36 ;  /* 0x000000141e24722b */ /* 0x002fe20000000024 */
[----:B------:R-:W-:Y:S04]  /*1f30*/  LDS.64 R30, [R46+-0x10] ;  /* 0xfffff0002e1e7984 */ /* 0x000fe80000000a00 */
[----:B------:R-:W0:Y:S01]  /*1f40*/  LDS.64 R20, [R35] ;  /* 0x0000000023147984 */ /* 0x000e220000000a00 */
[----:B--2---:R-:W-:-:S03]  /*1f50*/  DFMA R24, R22, R24, R26 ;  /* 0x000000181618722b */ /* 0x004fc6000000001a */
[----:B------:R-:W-:Y:S01]  /*1f60*/  LDS.64 R26, [R50+-0x10] ;  /* 0xfffff000321a7984 */ /* 0x000fe20000000a00 */
[----:B----4-:R-:W-:-:S03]  /*1f70*/  DFMA R32, R18, R32, R36 ;  /* 0x000000201220722b */ /* 0x010fc60000000024 */
[----:B------:R-:W1:Y:S01]  /*1f80*/  LDS.64 R22, [R49+-0x10] ;  /* 0xfffff00031167984 */ /* 0x000e620000000a00 */
[----:B------:R-:W-:-:S03]  /*1f90*/  DADD R24, R24, R28 ;  /* 0x0000000018187229 */ /* 0x000fc6000000001c */
[----:B------:R-:W-:Y:S04]  /*1fa0*/  LDS.64 R18, [R47+-0x10] ;  /* 0xfffff0002f127984 */ /* 0x000fe80000000a00 */
[----:B------:R2:W4:Y:S01]  /*1fb0*/  LDS.64 R36, [R38] ;  /* 0x0000000026247984 */ /* 0x0005220000000a00 */
[----:B------:R-:W-:-:S03]  /*1fc0*/  DADD R32, R24, R32 ;  /* 0x0000000018207229 */ /* 0x000fc60000000020 */
[----:B------:R-:W-:Y:S01]  /*1fd0*/  LDS.64 R34, [R46+-0x8] ;  /* 0xfffff8002e227984 */ /* 0x000fe20000000a00 */
[----:B--2---:R-:W-:-:S03]  /*1fe0*/  IMAD.IADD R38, R41, 0x1, R45 ;  /* 0x0000000129267824 */ /* 0x004fc600078e022d */
[----:B------:R-:W-:Y:S04]  /*1ff0*/  LDS.64 R28, [R50+0x8] ;  /* 0x00000800321c7984 */ /* 0x000fe80000000a00 */
[----:B------:R-:W-:Y:S01]  /*2000*/  LDS.64 R24, [R49+0x8] ;  /* 0x0000080031187984 */ /* 0x000fe20000000a00 */
[----:B0-----:R-:W-:-:S03]  /*2010*/  DMUL R20, R30, R20 ;  /* 0x000000141e147228 */ /* 0x001fc60000000000 */
[----:B------:R-:W-:Y:S05]  /*2020*/  LDS.64 R30, [R50+-0x8] ;  /* 0xfffff800321e7984 */ /* 0x000fea0000000a00 */
[----:B-1----:R-:W-:Y:S01]  /*2030*/  DFMA R20, R26, R22, R20 ;  /* 0x000000161a14722b */ /* 0x002fe20000000014 */
[----:B------:R0:W1:Y:S04]  /*2040*/  LDS.64 R22, [R51] ;  /* 0x0000000033167984 */ /* 0x0000680000000a00 */
[----:B------:R-:W2:Y:S03]  /*2050*/  LDS.64 R26, [R49+-0x8] ;  /* 0xfffff800311a7984 */ /* 0x000ea60000000a00 */
[----:B----4-:R-:W-:-:S02]  /*2060*/  DFMA R36, R18, R36, R20 ;  /* 0x000000241224722b */ /* 0x010fc40000000014 */
[----:B------:R4:W-:Y:S01]  /*2070*/  LDS.64 R20, [R52] ;  /* 0x0000000034147984 */ /* 0x0009e20000000a00 */
[----:B0-----:R-:W-:-:S03]  /*2080*/  IADD3 R51, PT, PT, R6, R39, RZ ;  /* 0x0000002706337210 */ /* 0x001fc60007ffe0ff */
[----:B------:R-:W0:Y:S02]  /*2090*/  LDS.64 R18, [R47+-0x8] ;  /* 0xfffff8002f127984 */ /* 0x000e240000000a00 */
[----:B------:R-:W-:Y:S01]  /*20a0*/  DADD R36, R32, R36 ;  /* 0x0000000020247229 */ /* 0x000fe20000000024 */
[----:B----4-:R-:W-:Y:S01]  /*20b0*/  IMAD.IADD R52, R42, 0x1, R45 ;  /* 0x000000012a347824 */ /* 0x010fe200078e022d */
[----:B------:R-:W-:Y:S01]  /*20c0*/  LDS.64 R32, [R47+0x8] ;  /* 0x000008002f207984 */ /* 0x000fe20000000a00 */
[----:B-1----:R-:W-:-:S03]  /*20d0*/  DMUL R22, R34, R22 ;  /* 0x0000001622167228 */ /* 0x002fc60000000000 */
[----:B------:R-:W-:Y:S05]  /*20e0*/  LDS.64 R34, [R51] ;  /* 0x0000000033227984 */ /* 0x000fea0000000a00 */
[----:B--2---:R-:W-:Y:S01]  /*20f0*/  DFMA R22, R30, R26, R22 ;  /* 0x0000001a1e16722b */ /* 0x004fe20000000016 */
[----:B------:R-:W-:Y:S04]  /*2100*/  LDS.64 R30, [R46] ;  /* 0x000000002e1e7984 */ /* 0x000fe80000000a00 */
[----:B------:R1:W2:Y:S03]  /*2110*/  LDS.64 R26, [R39] ;  /* 0x00000000271a7984 */ /* 0x0002a60000000a00 */
[----:B0-----:R-:W-:-:S02]  /*2120*/  DFMA R20, R18, R20, R22 ;  /* 0x000000141214722b */ /* 0x001fc40000000016 */
[----:B------:R-:W-:Y:S04]  /*2130*/  LDS.64 R22, [R50] ;  /* 0x0000000032167984 */ /* 0x000fe80000000a00 */
[----:B------:R-:W0:Y:S01]  /*2140*/  LDS.64 R18, [R49] ;  /* 0x0000000031127984 */ /* 0x000e220000000a00 */
[----:B-1----:R-:W-:Y:S01]  /*2150*/  IADD3 R39, PT, PT, R6, R51, RZ ;  /* 0x0000003306277210 */ /* 0x002fe20007ffe0ff */
[----:B------:R-:W-:Y:S01]  /*2160*/  DADD R20, R36, R20 ;  /* 0x0000000024147229 */ /* 0x000fe20000000014 */
[----:B------:R-:W-:Y:S02]  /*2170*/  IADD3 R36, PT, PT, R44, R45, RZ ;  /* 0x0000002d2c247210 */ /* 0x000fe40007ffe0ff */
[----:B------:R-:W-:-:S04]  /*2180*/  IADD3 R51, PT, PT, R6, R39, RZ ;  /* 0x0000002706337210 */ /* 0x000fc80007ffe0ff */
[----:B------:R-:W-:Y:S01]  /*2190*/  LDS.64 R36, [R36] ;  /* 0x0000000024247984 */ /* 0x000fe20000000a00 */
[----:B--2---:R-:W-:-:S03]  /*21a0*/  DMUL R26, R30, R26 ;  /* 0x0000001a1e1a7228 */ /* 0x004fc60000000000 */
[----:B------:R-:W1:Y:S05]  /*21b0*/  LDS.64 R30, [R46+0x8] ;  /* 0x000008002e1e7984 */ /* 0x000e6a0000000a00 */
[----:B0-----:R-:W-:Y:S01]  /*21c0*/  DFMA R26, R22, R18, R26 ;  /* 0x00000012161a722b */ /* 0x001fe2000000001a */
[----:B------:R-:W-:Y:S04]  /*21d0*/  LDS.64 R22, [R47] ;  /* 0x000000002f167984 */ /* 0x000fe80000000a00 */
[----:B------:R-:W0:Y:S01]  /*21e0*/  LDS.64 R18, [R38] ;  /* 0x0000000026127984 */ /* 0x000e220000000a00 */
[----:B-1----:R-:W-:-:S03]  /*21f0*/  DMUL R34, R30, R34 ;  /* 0x000000221e227228 */ /* 0x002fc60000000000 */
[----:B------:R-:W-:Y:S05]  /*2200*/  LDS.64 R30, [R50+0x10] ;  /* 0x00001000321e7984 */ /* 0x000fea0000000a00 */
[----:B------:R-:W-:Y:S01]  /*2210*/  DFMA R34, R28, R24, R34 ;  /* 0x000000181c22722b */ /* 0x000fe20000000022 */
[----:B------:R-:W1:Y:S01]  /*2220*/  LDS.64 R24, [R52] ;  /* 0x0000000034187984 */ /* 0x000e620000000a00 */
[----:B0-----:R-:W-:-:S03]  /*2230*/  DFMA R18, R22, R18, R26 ;  /* 0x000000121612722b */ /* 0x001fc6000000001a */
[----:B------:R-:W-:Y:S04]  /*2240*/  LDS.64 R22, [R46+0x10] ;  /* 0x000010002e167984 */ /* 0x000fe80000000a00 */
[----:B------:R-:W0:Y:S01]  /*2250*/  LDS.64 R26, [R39] ;  /* 0x00000000271a7984 */ /* 0x000e220000000a00 */
[----:B------:R-:W-:-:S03]  /*2260*/  DADD R18, R20, R18 ;  /* 0x0000000014127229 */ /* 0x000fc60000000012 */
[----:B------:R-:W2:Y:S04]  /*2270*/  LDS.64 R28, [R49+0x10] ;  /* 0x00001000311c7984 */ /* 0x000ea80000000a00 */
[----:B------:R4:W-:Y:S04]  /*2280*/  LDS.64 R20, [R46+0x18] ;  /* 0x000018002e147984 */ /* 0x0009e80000000a00 */
[----:B------:R-:W-:Y:S01]  /*2290*/  LDS.64 R38, [R47+0x18] ;  /* 0x000018002f267984 */ /* 0x000fe20000000a00 */
[----:B----4-:R-:W-:Y:S01]  /*22a0*/  IADD3 R46, PT, PT, R46, 0x40, RZ ;  /* 0x000000402e2e7810 */ /* 0x010fe20007ffe0ff */
[----:B-1----:R-:W-:Y:S01]  /*22b0*/  DFMA R24, R32, R24, R34 ;  /* 0x000000182018722b */ /* 0x002fe20000000022 */
[----:B------:R-:W-:Y:S01]  /*22c0*/  IMAD.IADD R32, R43, 0x1, R45 ;  /* 0x000000012b207824 */ /* 0x000fe200078e022d */
[----:B------:R1:W-:Y:S01]  /*22d0*/  LDS.64 R34, [R49+0x18] ;  /* 0x0000180031227984 */ /* 0x0003e20000000a00 */
[----:B------:R-:W-:Y:S01]  /*22e0*/  LEA R45, R0, R45, 0x6 ;  /* 0x0000002d002d7211 */ /* 0x000fe200078e30ff */
[----:B0-----:R-:W-:-:S03]  /*22f0*/  DMUL R26, R22, R26 ;  /* 0x0000001a161a7228 */ /* 0x001fc60000000000 */
[----:B------:R-:W-:Y:S01]  /*2300*/  LDS.64 R32, [R32] ;  /* 0x0000000020207984 */ /* 0x000fe20000000a00 */
[----:B------:R-:W-:Y:S01]  /*2310*/  DADD R18, R18, R24 ;  /* 0x0000000012127229 */ /* 0x000fe20000000018 */
[----:B-1----:R-:W-:Y:S02]  /*2320*/  IADD3 R49, PT, PT, R49, 0x40, RZ ;  /* 0x0000004031317810 */ /* 0x002fe40007ffe0ff */
[----:B------:R-:W0:Y:S01]  /*2330*/  LDS.64 R22, [R51] ;  /* 0x0000000033167984 */ /* 0x000e220000000a00 */
[----:B--2---:R-:W-:-:S03]  /*2340*/  DFMA R26, R30, R28, R26 ;  /* 0x0000001c1e1a722b */ /* 0x004fc6000000001a */
[----:B------:R1:W2:Y:S04]  /*2350*/  LDS.64 R28, [R47+0x10] ;  /* 0x000010002f1c7984 */ /* 0x0002a80000000a00 */
[----:B------:R4:W5:Y:S01]  /*2360*/  LDS.64 R30, [R50+0x18] ;  /* 0x00001800321e7984 */ /* 0x0009620000000a00 */
[----:B-1----:R-:W-:Y:S02]  /*2370*/  VIADD R47, R47, 0x40 ;  /* 0x000000402f2f7836 */ /* 0x002fe40000000000 */
[----:B----4-:R-:W-:Y:S01]  /*2380*/  VIADD R50, R50, 0x40 ;  /* 0x0000004032327836 */ /* 0x010fe20000000000 */
[----:B0-----:R-:W-:Y:S02]  /*2390*/  DMUL R20, R20, R22 ;  /* 0x0000001614147228 */ /* 0x001fe40000000000 */
[----:B--2---:R-:W-:-:S06]  /*23a0*/  DFMA R26, R28, R32, R26 ;  /* 0x000000201c1a722b */ /* 0x004fcc000000001a */
[----:B-----5:R-:W-:Y:S02]  /*23b0*/  DFMA R20, R30, R34, R20 ;  /* 0x000000221e14722b */ /* 0x020fe40000000014 */
[----:B------:R-:W-:-:S06]  /*23c0*/  DADD R18, R18, R26 ;  /* 0x0000000012127229 */ /* 0x000fcc000000001a */
[----:B------:R-:W-:-:S08]  /*23d0*/  DFMA R20, R38, R36, R20 ;  /* 0x000000242614722b */ /* 0x000fd00000000014 */
[----:B------:R-:W-:Y:S01]  /*23e0*/  DADD R28, R18, R20 ;  /* 0x00000000121c7229 */ /* 0x000fe20000000014 */
[----:B------:R-:W-:Y:S10]  /*23f0*/  @P0 BRA `(.L_x_17) ;  /* 0xfffffff800600947 */ /* 0x000ff4000383ffff */
[----:B---3--:R-:W-:Y:S05]  /*2400*/  BSYNC.RECONVERGENT B0 ;  /* 0x0000000000007941 */ /* 0x008fea0003800200 */
.L_x_16:
[----:B------:R-:W-:-:S07]  /*2410*/  MOV R16, R5 ;  /* 0x0000000500107202 */ /* 0x000fce0000000f00 */
.L_x_15:
[----:B------:R-:W-:Y:S01]  /*2420*/  ISETP.NE.AND P0, PT, R7, RZ, PT ;  /* 0x000000ff0700720c */ /* 0x000fe20003f05270 */
[----:B------:R-:W-:-:S12]  /*2430*/  BSSY.RECONVERGENT B0, `(.L_x_18) ;  /* 0x00000a0000007945 */ /* 0x000fd80003800200 */
[----:B------:R-:W-:Y:S05]  /*2440*/  @!P0 BRA `(.L_x_19) ;  /* 0x0000000800788947 */ /* 0x000fea0003800000 */
[----:B------:R-:W-:Y:S01]  /*2450*/  VIADD R12, R7, 0xffffffff ;  /* 0xffffffff070c7836 */ /* 0x000fe20000000000 */
[----:B------:R-:W-:Y:S01]  /*2460*/  BSSY.RECONVERGENT B1, `(.L_x_20) ;  /* 0x0000049000017945 */ /* 0x000fe20003800200 */
[----:B------:R-:W-:-:S03]  /*2470*/  LOP3.LUT P1, R14, R10, 0x3, RZ, 0xc0, !PT ;  /* 0x000000030a0e7812 */ /* 0x000fc6000782c0ff */
[----:B------:R-:W-:-:S13]  /*2480*/  ISETP.GE.U32.AND P0, PT, R12, 0x3, PT ;  /* 0x000000030c00780c */ /* 0x000fda0003f06070 */
[----:B------:R-:W-:Y:S05]  /*2490*/  @!P0 BRA `(.L_x_21) ;  /* 0x0000000400148947 */ /* 0x000fea0003800000 */
[----:B------:R-:W0:Y:S01]  /*24a0*/  S2UR UR6, SR_CgaCtaId ;  /* 0x00000000000679c3 */ /* 0x000e220000008800 */
[----:B------:R-:W-:Y:S01]  /*24b0*/  UMOV UR4, 0x400 ;  /* 0x0000040000047882 */ /* 0x000fe20000000000 */
[-CC-:B------:R-:W-:Y:S01]  /*24c0*/  IMAD R50, R11, R10.reuse, R16.reuse ;  /* 0x0000000a0b327224 */ /* 0x180fe200078e0210 */
[----:B------:R-:W-:Y:S01]  /*24d0*/  UIADD3 UR5, UPT, UPT, UR4, 0x8000, URZ ;  /* 0x0000800004057890 */ /* 0x000fe2000fffe0ff */
[-CC-:B------:R-:W-:Y:S01]  /*24e0*/  IMAD R38, R17, R10.reuse, R16.reuse ;  /* 0x0000000a11267224 */ /* 0x180fe200078e0210 */
[----:B------:R-:W-:Y:S01]  /*24f0*/  UIADD3 UR7, UPT, UPT, UR4, 0x2000, URZ ;  /* 0x0000200004077890 */ /* 0x000fe2000fffe0ff */
[-C--:B------:R-:W-:Y:S02]  /*2500*/  IMAD R12, R50, R10.reuse, R15 ;  /* 0x0000000a320c7224 */ /* 0x080fe400078e020f */
[-CC-:B------:R-:W-:Y:S02]  /*2510*/  IMAD R52, R15, R10.reuse, R16.reuse ;  /* 0x0000000a0f347224 */ /* 0x180fe400078e0210 */
[----:B------:R-:W-:-:S02]  /*2520*/  IMAD R53, R9, R10, R16 ;  /* 0x0000000a09357224 */ /* 0x000fc400078e0210 */
[C---:B------:R-:W-:Y:S01]  /*2530*/  IMAD R18, R16.reuse, R10, R17 ;  /* 0x0000000a10127224 */ /* 0x040fe200078e0211 */
[----:B------:R-:W-:-:S03]  /*2540*/  IADD3 R16, PT, PT, R16, 0x4, RZ ;  /* 0x0000000410107810 */ /* 0x000fc60007ffe0ff */
[----:B------:R-:W-:Y:S01]  /*2550*/  IMAD R18, R18, R10, R15 ;  /* 0x0000000a12127224 */ /* 0x000fe200078e020f */
[----:B0-----:R-:W-:Y:S02]  /*2560*/  ULEA UR5, UR6, UR5, 0x18 ;  /* 0x0000000506057291 */ /* 0x001fe4000f8ec0ff */
[----:B------:R-:W-:-:S04]  /*2570*/  ULEA UR7, UR6, UR7, 0x18 ;  /* 0x0000000706077291 */ /* 0x000fc8000f8ec0ff */
[----:B------:R-:W-:Y:S02]  /*2580*/  LEA R38, R38, UR5, 0x3 ;  /* 0x0000000526267c11 */ /* 0x000fe4000f8e18ff */
[----:B------:R-:W-:Y:S01]  /*2590*/  LEA R19, R12, UR7, 0x3 ;  /* 0x000000070c137c11 */ /* 0x000fe2000f8e18ff */
[----:B------:R-:W-:Y:S01]  /*25a0*/  ULEA UR7, UR6, UR4, 0x18 ;  /* 0x0000000406077291 */ /* 0x000fe2000f8ec0ff */
[----:B------:R-:W-:Y:S01]  /*25b0*/  LEA R52, R52, UR5, 0x3 ;  /* 0x0000000534347c11 */ /* 0x000fe2000f8e18ff */
[----:B------:R-:W-:Y:S01]  /*25c0*/  LDS.64 R22, [R38] ;  /* 0x0000000026167984 */ /* 0x000fe20000000a00 */
[----:B------:R-:W-:Y:S01]  /*25d0*/  UIADD3 UR4, UPT, UPT, UR4, 0x4000, URZ ;  /* 0x0000400004047890 */ /* 0x000fe2000fffe0ff */
[----:B------:R-:W-:Y:S02]  /*25e0*/  LEA R50, R50, UR5, 0x3 ;  /* 0x0000000532327c11 */ /* 0x000fe4000f8e18ff */
[----:B------:R-:W0:Y:S01]  /*25f0*/  LDS.64 R12, [R19] ;  /* 0x00000000130c7984 */ /* 0x000e220000000a00 */
[----:B------:R-:W-:Y:S01]  /*2600*/  LEA R53, R53, UR7, 0x3 ;  /* 0x0000000735357c11 */ /* 0x000fe2000f8e18ff */
[----:B------:R-:W-:Y:S01]  /*2610*/  ULEA UR4, UR6, UR4, 0x18 ;  /* 0x0000000406047291 */ /* 0x000fe2000f8ec0ff */
[----:B------:R-:W-:Y:S01]  /*2620*/  IADD3 R37, PT, PT, R6, R19, RZ ;  /* 0x0000001306257210 */ /* 0x000fe20007ffe0ff */
[----:B------:R-:W-:Y:S04]  /*2630*/  LDS.64 R26, [R52] ;  /* 0x00000000341a7984 */ /* 0x000fe80000000a00 */
[----:B------:R-:W1:Y:S01]  /*2640*/  LDS.64 R24, [R53] ;  /* 0x0000000035187984 */ /* 0x000e620000000a00 */
[----:B------:R-:W-:Y:S01]  /*2650*/  LEA R35, R18, UR4, 0x3 ;  /* 0x0000000412237c11 */ /* 0x000fe2000f8e18ff */
[----:B------:R-:W-:-:S02]  /*2660*/  IMAD.IADD R39, R6, 0x1, R37 ;  /* 0x0000000106277824 */ /* 0x000fc400078e0225 */
[----:B------:R-:W-:Y:S01]  /*2670*/  LDS.64 R48, [R50] ;  /* 0x0000000032307984 */ /* 0x000fe20000000a00 */
[----:B------:R-:W-:-:S03]  /*2680*/  LEA R41, R0, R35, 0x3 ;  /* 0x0000002300297211 */ /* 0x000fc600078e18ff */
[----:B------:R-:W2:Y:S01]  /*2690*/  LDS.64 R18, [R35] ;  /* 0x0000000023127984 */ /* 0x000ea20000000a00 */
[----:B------:R-:W-:-:S03]  /*26a0*/  LEA R51, R0, R41, 0x3 ;  /* 0x0000002900337211 */ /* 0x000fc600078e18ff */
[----:B------:R-:W-:Y:S02]  /*26b0*/  LDS.64 R46, [R38+0x8] ;  /* 0x00000800262e7984 */ /* 0x000fe40000000a00 */
[----:B------:R-:W-:Y:S02]  /*26c0*/  IMAD R40, R0, 0x8, R51 ;  /* 0x0000000800287824 */ /* 0x000fe400078e0233 */
[----:B------:R-:W4:Y:S04]  /*26d0*/  LDS.64 R20, [R37] ;  /* 0x0000000025147984 */ /* 0x000f280000000a00 */
[----:B------:R-:W-:Y:S04]  /*26e0*/  LDS.64 R30, [R53+0x8] ;  /* 0x00000800351e7984 */ /* 0x000fe80000000a00 */
[----:B------:R-:W5:Y:S04]  /*26f0*/  LDS.64 R32, [R52+0x8] ;  /* 0x0000080034207984 */ /* 0x000f680000000a00 */
[----:B------:R-:W-:Y:S01]  /*2700*/  LDS.64 R44, [R50+0x8] ;  /* 0x00000800322c7984 */ /* 0x000fe20000000a00 */
[----:B0-----:R-:W-:-:S03]  /*2710*/  DMUL R12, R22, R12 ;  /* 0x0000000c160c7228 */ /* 0x001fc60000000000 */
[----:B------:R-:W0:Y:S04]  /*2720*/  LDS.64 R42, [R41] ;  /* 0x00000000292a7984 */ /* 0x000e280000000a00 */
[----:B------:R-:W-:Y:S01]  /*2730*/  LDS.64 R22, [R53+0x10] ;  /* 0x0000100035167984 */ /* 0x000fe20000000a00 */
[----:B-1----:R-:W-:-:S03]  /*2740*/  DFMA R12, R26, R24, R12 ;  /* 0x000000181a0c722b */ /* 0x002fc6000000000c */
[----:B------:R-:W-:Y:S01]  /*2750*/  LDS.64 R34, [R51] ;  /* 0x0000000033227984 */ /* 0x000fe20000000a00 */
[----:B------:R-:W-:-:S03]  /*2760*/  IMAD.IADD R26, R6, 0x1, R39 ;  /* 0x00000001061a7824 */ /* 0x000fc600078e0227 */
[----:B------:R-:W-:Y:S01]  /*2770*/  LDS.64 R24, [R52+0x10] ;  /* 0x0000100034187984 */ /* 0x000fe20000000a00 */
[----:B--2---:R-:W-:-:S03]  /*2780*/  DFMA R48, R48, R18, R12 ;  /* 0x000000123030722b */ /* 0x004fc6000000000c */
[----:B------:R-:W-:Y:S04]  /*2790*/  LDS.64 R26, [R26] ;  /* 0x000000001a1a7984 */ /* 0x000fe80000000a00 */
[----:B------:R-:W-:Y:S01]  /*27a0*/  LDS.64 R18, [R38+0x10] ;  /* 0x0000100026127984 */ /* 0x000fe20000000a00 */
[----:B----4-:R-:W-:-:S03]  /*27b0*/  DMUL R46, R46, R20 ;  /* 0x000000142e2e7228 */ /* 0x010fc60000000000 */
[----:B------:R-:W1:Y:S01]  /*27c0*/  LDS.64 R12, [R39] ;  /* 0x00000000270c7984 */ /* 0x000e620000000a00 */
[----:B------:R-:W-:-:S03]  /*27d0*/  DADD R48, R28, R48 ;  /* 0x000000001c307229 */ /* 0x000fc60000000030 */
[----:B------:R-:W2:Y:S01]  /*27e0*/  LDS.64 R20, [R38+0x18] ;  /* 0x0000180026147984 */ /* 0x000ea20000000a00 */
[----:B-----5:R-:W-:-:S03]  /*27f0*/  DFMA R46, R32, R30, R46 ;  /* 0x0000001e202e722b */ /* 0x020fc6000000002e */
[----:B------:R-:W-:Y:S04]  /*2800*/  LDS.64 R36, [R52+0x18] ;  /* 0x0000180034247984 */ /* 0x000fe80000000a00 */
[----:B------:R-:W4:Y:S04]  /*2810*/  LDS.64 R30, [R53+0x18] ;  /* 0x00001800351e7984 */ /* 0x000f280000000a00 */
[----:B------:R-:W5:Y:S01]  /*2820*/  LDS.64 R32, [R50+0x10] ;  /* 0x0000100032207984 */ /* 0x000f620000000a00 */
[----:B0-----:R-:W-:-:S03]  /*2830*/  DFMA R42, R44, R42, R46 ;  /* 0x0000002a2c2a722b */ /* 0x001fc6000000002e */
[----:B------:R-:W-:Y:S04]  /*2840*/  LDS.64 R38, [R50+0x18] ;  /* 0x0000180032267984 */ /* 0x000fe80000000a00 */
[----:B------:R-:W0:Y:S01]  /*2850*/  LDS.64 R40, [R40] ;  /* 0x0000000028287984 */ /* 0x000e220000000a00 */
[----:B------:R-:W-:Y:S02]  /*2860*/  DADD R42, R48, R42 ;  /* 0x00000000302a7229 */ /* 0x000fe4000000002a */
[----:B-1----:R-:W-:Y:S02]  /*2870*/  DMUL R12, R18, R12 ;  /* 0x0000000c120c7228 */ /* 0x002fe40000000000 */
[----:B--2---:R-:W-:-:S06]  /*2880*/  DMUL R20, R20, R26 ;  /* 0x0000001a14147228 */ /* 0x004fcc0000000000 */
[----:B------:R-:W-:Y:S02]  /*2890*/  DFMA R12, R24, R22, R12 ;  /* 0x00000016180c722b */ /* 0x000fe4000000000c */
[----:B----4-:R-:W-:-:S06]  /*28a0*/  DFMA R20, R36, R30, R20 ;  /* 0x0000001e2414722b */ /* 0x010fcc0000000014 */
[----:B-----5:R-:W-:-:S08]  /*28b0*/  DFMA R12, R32, R34, R12 ;  /* 0x00000022200c722b */ /* 0x020fd0000000000c */
[----:B------:R-:W-:Y:S02]  /*28c0*/  DADD R12, R42, R12 ;  /* 0x000000002a0c7229 */ /* 0x000fe4000000000c */
[----:B0-----:R-:W-:-:S08]  /*28d0*/  DFMA R20, R38, R40, R20 ;  /* 0x000000282614722b */ /* 0x001fd00000000014 */
[----:B------:R-:W-:-:S11]  /*28e0*/  DADD R28, R12, R20 ;  /* 0x000000000c1c7229 */ /* 0x000fd60000000014 */
.L_x_21:
[----:B---3--:R-:W-:Y:S05]  /*28f0*/  BSYNC.RECONVERGENT B1 ;  /* 0x0000000000017941 */ /* 0x008fea0003800200 */
.L_x_20:
[----:B------:R-:W-:Y:S05]  /*2900*/  @!P1 BRA `(.L_x_19) ;  /* 0x0000000400489947 */ /* 0x000fea0003800000 */
[----:B------:R-:W-:Y:S02]  /*2910*/  ISETP.NE.AND P0, PT, R14, 0x1, PT ;  /* 0x000000010e00780c */ /* 0x000fe40003f05270 */
[----:B------:R-:W-:-:S04]  /*2920*/  LOP3.LUT R12, R10, 0x1, RZ, 0xc0, !PT ;  /* 0x000000010a0c7812 */ /* 0x000fc800078ec0ff */
[----:B------:R-:W-:-:S07]  /*2930*/  ISETP.NE.U32.AND P1, PT, R12, 0x1, PT ;  /* 0x000000010c00780c */ /* 0x000fce0003f25070 */
[----:B------:R-:W-:Y:S06]  /*2940*/  @!P0 BRA `(.L_x_22) ;  /* 0x0000000000b48947 */ /* 0x000fec0003800000 */
        /* <DEDUP_REMOVED lines=9> */
[CC--:B------:R-:W-:Y:S02]  /*29e0*/  IMAD R19, R16.reuse, R10.reuse, R17 ;  /* 0x0000000a10137224 */ /* 0x0c0fe400078e0211 */
[----:B------:R-:W-:Y:S02]  /*29f0*/  VIADD R16, R16, 0x2 ;  /* 0x0000000210107836 */ /* 0x000fe40000000000 */
[----:B------:R-:W-:Y:S01]  /*2a00*/  IMAD R30, R19, R10, R15 ;  /* 0x0000000a131e7224 */ /* 0x000fe200078e020f */
[----:B0-----:R-:W-:Y:S02]  /*2a10*/  ULEA UR5, UR6, UR5, 0x18 ;  /* 0x0000000506057291 */ /* 0x001fe4000f8ec0ff */
[----:B------:R-:W-:Y:S02]  /*2a20*/  ULEA UR7, UR6, UR7, 0x18 ;  /* 0x0000000706077291 */ /* 0x000fe4000f8ec0ff */
[----:B------:R-:W-:Y:S02]  /*2a30*/  ULEA UR8, UR6, UR4, 0x18 ;  /* 0x0000000406087291 */ /* 0x000fe4000f8ec0ff */
[----:B------:R-:W-:Y:S01]  /*2a40*/  LEA R38, R12, UR5, 0x3 ;  /* 0x000000050c267c11 */ /* 0x000fe2000f8e18ff */
[----:B------:R-:W-:Y:S01]  /*2a50*/  UIADD3 UR4, UPT, UPT, UR4, 0x4000, URZ ;  /* 0x0000400004047890 */ /* 0x000fe2000fffe0ff */
[----:B------:R-:W-:-:S02]  /*2a60*/  LEA R27, R13, UR7, 0x3 ;  /* 0x000000070d1b7c11 */ /* 0x000fc4000f8e18ff */
[----:B------:R-:W-:Y:S01]  /*2a70*/  LEA R42, R18, UR8, 0x3 ;  /* 0x00000008122a7c11 */ /* 0x000fe2000f8e18ff */
[----:B------:R-:W-:Y:S01]  /*2a80*/  LDS.64 R20, [R38] ;  /* 0x0000000026147984 */ /* 0x000fe20000000a00 */
[----:B------:R-:W-:Y:S01]  /*2a90*/  LEA R14, R14, UR5, 0x3 ;  /* 0x000000050e0e7c11 */ /* 0x000fe2000f8e18ff */
[----:B------:R-:W-:Y:S01]  /*2aa0*/  IMAD.IADD R24, R6, 0x1, R27 ;  /* 0x0000000106187824 */ /* 0x000fe200078e021b */
[----:B------:R-:W-:Y:S01]  /*2ab0*/  ULEA UR4, UR6, UR4, 0x18 ;  /* 0x0000000406047291 */ /* 0x000fe2000f8ec0ff */
[----:B------:R-:W0:Y:S01]  /*2ac0*/  LDS.64 R12, [R27] ;  /* 0x000000001b0c7984 */ /* 0x000e220000000a00 */
[----:B------:R-:W-:-:S03]  /*2ad0*/  LEA R43, R26, UR5, 0x3 ;  /* 0x000000051a2b7c11 */ /* 0x000fc6000f8e18ff */
[----:B------:R-:W-:Y:S01]  /*2ae0*/  LDS.64 R18, [R42] ;  /* 0x000000002a127984 */ /* 0x000fe20000000a00 */
[----:B------:R-:W-:-:S03]  /*2af0*/  LEA R45, R30, UR4, 0x3 ;  /* 0x000000041e2d7c11 */ /* 0x000fc6000f8e18ff */
[----:B------:R-:W-:Y:S01]  /*2b00*/  LDS.64 R22, [R38+0x8] ;  /* 0x0000080026167984 */ /* 0x000fe20000000a00 */
[----:B------:R-:W-:-:S03]  /*2b10*/  LEA R39, R0, R45, 0x3 ;  /* 0x0000002d00277211 */ /* 0x000fc600078e18ff */
[----:B------:R-:W1:Y:S04]  /*2b20*/  LDS.64 R40, [R14] ;  /* 0x000000000e287984 */ /* 0x000e680000000a00 */
[----:B------:R-:W2:Y:S04]  /*2b30*/  LDS.64 R24, [R24] ;  /* 0x0000000018187984 */ /* 0x000ea80000000a00 */
[----:B------:R-:W-:Y:S04]  /*2b40*/  LDS.64 R26, [R42+0x8] ;  /* 0x000008002a1a7984 */ /* 0x000fe80000000a00 */
[----:B------:R-:W-:Y:S04]  /*2b50*/  LDS.64 R30, [R43] ;  /* 0x000000002b1e7984 */ /* 0x000fe80000000a00 */
[----:B------:R-:W3:Y:S04]  /*2b60*/  LDS.64 R32, [R45] ;  /* 0x000000002d207984 */ /* 0x000ee80000000a00 */
[----:B------:R-:W4:Y:S04]  /*2b70*/  LDS.64 R34, [R14+0x8] ;  /* 0x000008000e227984 */ /* 0x000f280000000a00 */
[----:B------:R-:W-:Y:S04]  /*2b80*/  LDS.64 R36, [R43+0x8] ;  /* 0x000008002b247984 */ /* 0x000fe80000000a00 */
[----:B------:R-:W5:Y:S01]  /*2b90*/  LDS.64 R38, [R39] ;  /* 0x0000000027267984 */ /* 0x000f620000000a00 */
[----:B0-----:R-:W-:-:S08]  /*2ba0*/  DMUL R12, R20, R12 ;  /* 0x0000000c140c7228 */ /* 0x001fd00000000000 */
[----:B-1----:R-:W-:Y:S02]  /*2bb0*/  DFMA R12, R40, R18, R12 ;  /* 0x00000012280c722b */ /* 0x002fe4000000000c */
[----:B--2---:R-:W-:-:S06]  /*2bc0*/  DMUL R22, R22, R24 ;  /* 0x0000001816167228 */ /* 0x004fcc0000000000 */
[----:B---3--:R-:W-:Y:S02]  /*2bd0*/  DFMA R12, R30, R32, R12 ;  /* 0x000000201e0c722b */ /* 0x008fe4000000000c */
[----:B----4-:R-:W-:-:S06]  /*2be0*/  DFMA R22, R34, R26, R22 ;  /* 0x0000001a2216722b */ /* 0x010fcc0000000016 */
[----:B------:R-:W-:Y:S02]  /*2bf0*/  DADD R12, R28, R12 ;  /* 0x000000001c0c7229 */ /* 0x000fe4000000000c */
[----:B-----5:R-:W-:-:S08]  /*2c00*/  DFMA R22, R36, R38, R22 ;  /* 0x000000262416722b */ /* 0x020fd00000000016 */
[----:B------:R-:W-:-:S11]  /*2c10*/  DADD R28, R12, R22 ;  /* 0x000000000c1c7229 */ /* 0x000fd60000000016 */
.L_x_22:
[----:B------:R-:W-:Y:S05]  /*2c20*/  @P1 BRA `(.L_x_19) ;  /* 0x0000000000801947 */ /* 0x000fea0003800000 */
        /* <DEDUP_REMOVED lines=9> */
[----:B------:R-:W-:-:S04]  /*2cc0*/  IMAD R17, R16, R10, R17 ;  /* 0x0000000a10117224 */ /* 0x000fc800078e0211 */
[----:B------:R-:W-:Y:S01]  /*2cd0*/  IMAD R17, R17, R10, R15 ;  /* 0x0000000a11117224 */ /* 0x000fe200078e020f */
[----:B0-----:R-:W-:Y:S02]  /*2ce0*/  ULEA UR5, UR6, UR5, 0x18 ;  /* 0x0000000506057291 */ /* 0x001fe4000f8ec0ff */
[----:B------:R-:W-:-:S04]  /*2cf0*/  ULEA UR7, UR6, UR7, 0x18 ;  /* 0x0000000706077291 */ /* 0x000fc8000f8ec0ff */
[----:B------:R-:W-:Y:S02]  /*2d00*/  LEA R12, R12, UR5, 0x3 ;  /* 0x000000050c0c7c11 */ /* 0x000fe4000f8e18ff */
[----:B------:R-:W-:Y:S01]  /*2d10*/  LEA R18, R13, UR7, 0x3 ;  /* 0x000000070d127c11 */ /* 0x000fe2000f8e18ff */
[----:B------:R-:W-:Y:S01]  /*2d20*/  ULEA UR7, UR6, UR4, 0x18 ;  /* 0x0000000406077291 */ /* 0x000fe2000f8ec0ff */
[----:B------:R-:W-:Y:S01]  /*2d30*/  LEA R9, R9, UR5, 0x3 ;  /* 0x0000000509097c11 */ /* 0x000fe2000f8e18ff */
[----:B------:R-:W-:Y:S01]  /*2d40*/  UIADD3 UR4, UPT, UPT, UR4, 0x4000, URZ ;  /* 0x0000400004047890 */ /* 0x000fe2000fffe0ff */
[----:B------:R-:W-:Y:S01]  /*2d50*/  LDS.64 R12, [R12] ;  /* 0x000000000c0c7984 */ /* 0x000fe20000000a00 */
[----:B------:R-:W-:Y:S02]  /*2d60*/  LEA R16, R20, UR5, 0x3 ;  /* 0x0000000514107c11 */ /* 0x000fe4000f8e18ff */
[----:B------:R-:W-:Y:S01]  /*2d70*/  LEA R14, R11, UR7, 0x3 ;  /* 0x000000070b0e7c11 */ /* 0x000fe2000f8e18ff */
[----:B------:R-:W0:Y:S01]  /*2d80*/  LDS.64 R18, [R18] ;  /* 0x0000000012127984 */ /* 0x000e220000000a00 */
[----:B------:R-:W-:-:S03]  /*2d90*/  ULEA UR4, UR6, UR4, 0x18 ;  /* 0x0000000406047291 */ /* 0x000fc6000f8ec0ff */
[----:B------:R-:W-:Y:S03]  /*2da0*/  LDS.64 R10, [R9] ;  /* 0x00000000090a7984 */ /* 0x000fe60000000a00 */
[----:B------:R-:W-:Y:S01]  /*2db0*/  LEA R21, R17, UR4, 0x3 ;  /* 0x0000000411157c11 */ /* 0x000fe2000f8e18ff */
[----:B------:R-:W1:Y:S04]  /*2dc0*/  LDS.64 R14, [R14] ;  /* 0x000000000e0e7984 */ /* 0x000e680000000a00 */
[----:B------:R-:W-:Y:S04]  /*2dd0*/  LDS.64 R16, [R16] ;  /* 0x0000000010107984 */ /* 0x000fe80000000a00 */
[----:B------:R-:W2:Y:S01]  /*2de0*/  LDS.64 R20, [R21] ;  /* 0x0000000015147984 */ /* 0x000ea20000000a00 */
[----:B0-----:R-:W-:-:S08]  /*2df0*/  DMUL R12, R12, R18 ;  /* 0x000000120c0c7228 */ /* 0x001fd00000000000 */
[----:B-1----:R-:W-:-:S08]  /*2e00*/  DFMA R10, R10, R14, R12 ;  /* 0x0000000e0a0a722b */ /* 0x002fd0000000000c */
[----:B--2---:R-:W-:-:S08]  /*2e10*/  DFMA R10, R16, R20, R10 ;  /* 0x00000014100a722b */ /* 0x004fd0000000000a */
[----:B------:R-:W-:-:S11]  /*2e20*/  DADD R28, R28, R10 ;  /* 0x000000001c1c7229 */ /* 0x000fd6000000000a */
.L_x_19:
[----:B---3--:R-:W-:Y:S05]  /*2e30*/  BSYNC.RECONVERGENT B0 ;  /* 0x0000000000007941 */ /* 0x008fea0003800200 */
.L_x_18:
[----:B------:R-:W0:Y:S01]  /*2e40*/  LDC.64 R10, c[0x0][0x380] ;  /* 0x0000e000ff0a7b82 */ /* 0x000e220000000a00 */
[----:B------:R-:W-:Y:S01]  /*2e50*/  IADD3 R9, PT, PT, R4, R3, RZ ;  /* 0x0000000304097210 */ /* 0x000fe20007ffe0ff */
[----:B------:R-:W-:-:S05]  /*2e60*/  VIADD R3, R3, UR9 ;  /* 0x0000000903037c36 */ /* 0x000fca0008000000 */
[----:B------:R-:W-:Y:S01]  /*2e70*/  ISETP.GE.AND P0, PT, R3, R2, PT ;  /* 0x000000020300720c */ /* 0x000fe20003f06270 */
[----:B0-----:R-:W-:-:S05]  /*2e80*/  IMAD.WIDE R10, R9, 0x8, R10 ;  /* 0x00000008090a7825 */ /* 0x001fca00078e020a */
[----:B------:R0:W-:Y:S07]  /*2e90*/  STG.E.64 desc[UR10][R10.64], R28 ;  /* 0x0000001c0a007986 */ /* 0x0001ee000c101b0a */
[----:B------:R-:W-:Y:S05]  /*2ea0*/  @!P0 BRA `(.L_x_23) ;  /* 0xffffffe800d48947 */ /* 0x000fea000383ffff */
[----:B------:R-:W-:Y:S05]  /*2eb0*/  EXIT ;  /* 0x000000000000794d */ /* 0x000fea0003800000 */
.L_x_24:
[----:B------:R-:W-:-:S00]  /*2ec0*/  BRA `(.L_x_24) ;  /* 0xfffffffc00fc7947 */ /* 0x000fc0000383ffff */
[----:B------:R-:W-:-:S00]  /*2ed0*/  NOP ;  /* 0x0000000000007918 */ /* 0x000fc00000000000 */
        /* <DEDUP_REMOVED lines=10> */
.L_x_25:


//--------------------- .nv.shared._Z7nekbonePdPKdS1_S1_if --------------------------
	.section	.nv.shared._Z7nekbonePdPKdS1_S1_if,"aw",@nobits
	.sectionflags	@""
	.align	8
.nv.shared._Z7nekbonePdPKdS1_S1_if:
	.zero		34816


//--------------------- .nv.shared.reserved.0     --------------------------
	.section	.nv.shared.reserved.0,"aw",@nobits
	.weak		__nv_reservedSMEM_offset_0_alias
	.size		__nv_reservedSMEM_offset_0_alias, 0, 64
	.other		__nv_reservedSMEM_offset_0_alias,@"STO_CUDA_RESERVED_SHARED STV_DEFAULT"
__nv_reservedSMEM_offset_0_alias:
	.zero		0
	.zero		64


//--------------------- .nv.constant0._Z7nekbonePdPKdS1_S1_if --------------------------
	.section	.nv.constant0._Z7nekbonePdPKdS1_S1_if,"a",@progbits
	.sectionflags	@""
	.align	4
.nv.constant0._Z7nekbonePdPKdS1_S1_if:
	.zero		936


//--------------------- SYMBOLS --------------------------

	.type		.nv.reservedSmem.offset0,@object
	.size		.nv.reservedSmem.offset0,0x4
	.type		.nv.reservedSmem.cap,@object
	.size		.nv.reservedSmem.cap,0x4
